//
// Generated by NVIDIA NVVM Compiler
//
// Compiler Build ID: CL-36424714
// Cuda compilation tools, release 13.0, V13.0.88
// Based on NVVM 20.0.0
//

.version 9.0
.target sm_100
.address_size 64

	// .globl	_Z6kernelPcS_S_S_PfmmmmmiiS0_S_S0_mS0_iiiiff
.extern .shared .align 16 .b8 share[];

.visible .entry _Z6kernelPcS_S_S_PfmmmmmiiS0_S_S0_mS0_iiiiff(
	.param .u64 .ptr .align 1 _Z6kernelPcS_S_S_PfmmmmmiiS0_S_S0_mS0_iiiiff_param_0,
	.param .u64 .ptr .align 1 _Z6kernelPcS_S_S_PfmmmmmiiS0_S_S0_mS0_iiiiff_param_1,
	.param .u64 .ptr .align 1 _Z6kernelPcS_S_S_PfmmmmmiiS0_S_S0_mS0_iiiiff_param_2,
	.param .u64 .ptr .align 1 _Z6kernelPcS_S_S_PfmmmmmiiS0_S_S0_mS0_iiiiff_param_3,
	.param .u64 .ptr .align 1 _Z6kernelPcS_S_S_PfmmmmmiiS0_S_S0_mS0_iiiiff_param_4,
	.param .u64 _Z6kernelPcS_S_S_PfmmmmmiiS0_S_S0_mS0_iiiiff_param_5,
	.param .u64 _Z6kernelPcS_S_S_PfmmmmmiiS0_S_S0_mS0_iiiiff_param_6,
	.param .u64 _Z6kernelPcS_S_S_PfmmmmmiiS0_S_S0_mS0_iiiiff_param_7,
	.param .u64 _Z6kernelPcS_S_S_PfmmmmmiiS0_S_S0_mS0_iiiiff_param_8,
	.param .u64 _Z6kernelPcS_S_S_PfmmmmmiiS0_S_S0_mS0_iiiiff_param_9,
	.param .u32 _Z6kernelPcS_S_S_PfmmmmmiiS0_S_S0_mS0_iiiiff_param_10,
	.param .u32 _Z6kernelPcS_S_S_PfmmmmmiiS0_S_S0_mS0_iiiiff_param_11,
	.param .u64 .ptr .align 1 _Z6kernelPcS_S_S_PfmmmmmiiS0_S_S0_mS0_iiiiff_param_12,
	.param .u64 .ptr .align 1 _Z6kernelPcS_S_S_PfmmmmmiiS0_S_S0_mS0_iiiiff_param_13,
	.param .u64 .ptr .align 1 _Z6kernelPcS_S_S_PfmmmmmiiS0_S_S0_mS0_iiiiff_param_14,
	.param .u64 _Z6kernelPcS_S_S_PfmmmmmiiS0_S_S0_mS0_iiiiff_param_15,
	.param .u64 .ptr .align 1 _Z6kernelPcS_S_S_PfmmmmmiiS0_S_S0_mS0_iiiiff_param_16,
	.param .u32 _Z6kernelPcS_S_S_PfmmmmmiiS0_S_S0_mS0_iiiiff_param_17,
	.param .u32 _Z6kernelPcS_S_S_PfmmmmmiiS0_S_S0_mS0_iiiiff_param_18,
	.param .u32 _Z6kernelPcS_S_S_PfmmmmmiiS0_S_S0_mS0_iiiiff_param_19,
	.param .u32 _Z6kernelPcS_S_S_PfmmmmmiiS0_S_S0_mS0_iiiiff_param_20,
	.param .f32 _Z6kernelPcS_S_S_PfmmmmmiiS0_S_S0_mS0_iiiiff_param_21,
	.param .f32 _Z6kernelPcS_S_S_PfmmmmmiiS0_S_S0_mS0_iiiiff_param_22
)
{
	.reg .pred 	%p<145>;
	.reg .b16 	%rs<37>;
	.reg .b32 	%r<304>;
	.reg .b32 	%f<291>;
	.reg .b64 	%rd<148>;
	.reg .b64 	%fd<26>;

	ld.param.u64 	%rd50, [_Z6kernelPcS_S_S_PfmmmmmiiS0_S_S0_mS0_iiiiff_param_0];
	ld.param.u64 	%rd51, [_Z6kernelPcS_S_S_PfmmmmmiiS0_S_S0_mS0_iiiiff_param_1];
	ld.param.u64 	%rd43, [_Z6kernelPcS_S_S_PfmmmmmiiS0_S_S0_mS0_iiiiff_param_3];
	ld.param.u64 	%rd52, [_Z6kernelPcS_S_S_PfmmmmmiiS0_S_S0_mS0_iiiiff_param_4];
	ld.param.u64 	%rd53, [_Z6kernelPcS_S_S_PfmmmmmiiS0_S_S0_mS0_iiiiff_param_5];
	ld.param.u64 	%rd54, [_Z6kernelPcS_S_S_PfmmmmmiiS0_S_S0_mS0_iiiiff_param_6];
	ld.param.u64 	%rd45, [_Z6kernelPcS_S_S_PfmmmmmiiS0_S_S0_mS0_iiiiff_param_8];
	ld.param.u64 	%rd46, [_Z6kernelPcS_S_S_PfmmmmmiiS0_S_S0_mS0_iiiiff_param_9];
	ld.param.u32 	%r110, [_Z6kernelPcS_S_S_PfmmmmmiiS0_S_S0_mS0_iiiiff_param_10];
	ld.param.u32 	%r111, [_Z6kernelPcS_S_S_PfmmmmmiiS0_S_S0_mS0_iiiiff_param_11];
	ld.param.u64 	%rd47, [_Z6kernelPcS_S_S_PfmmmmmiiS0_S_S0_mS0_iiiiff_param_12];
	ld.param.u64 	%rd48, [_Z6kernelPcS_S_S_PfmmmmmiiS0_S_S0_mS0_iiiiff_param_13];
	ld.param.u64 	%rd55, [_Z6kernelPcS_S_S_PfmmmmmiiS0_S_S0_mS0_iiiiff_param_14];
	ld.param.u64 	%rd49, [_Z6kernelPcS_S_S_PfmmmmmiiS0_S_S0_mS0_iiiiff_param_15];
	ld.param.u64 	%rd56, [_Z6kernelPcS_S_S_PfmmmmmiiS0_S_S0_mS0_iiiiff_param_16];
	ld.param.u32 	%r112, [_Z6kernelPcS_S_S_PfmmmmmiiS0_S_S0_mS0_iiiiff_param_17];
	ld.param.u32 	%r113, [_Z6kernelPcS_S_S_PfmmmmmiiS0_S_S0_mS0_iiiiff_param_18];
	ld.param.u32 	%r114, [_Z6kernelPcS_S_S_PfmmmmmiiS0_S_S0_mS0_iiiiff_param_19];
	ld.param.u32 	%r115, [_Z6kernelPcS_S_S_PfmmmmmiiS0_S_S0_mS0_iiiiff_param_20];
	ld.param.f32 	%f75, [_Z6kernelPcS_S_S_PfmmmmmiiS0_S_S0_mS0_iiiiff_param_21];
	ld.param.f32 	%f76, [_Z6kernelPcS_S_S_PfmmmmmiiS0_S_S0_mS0_iiiiff_param_22];
	cvta.to.global.u64 	%rd1, %rd55;
	cvta.to.global.u64 	%rd2, %rd52;
	cvta.to.global.u64 	%rd3, %rd56;
	cvta.to.global.u64 	%rd57, %rd51;
	cvta.to.global.u64 	%rd58, %rd50;
	mov.u32 	%r116, %ctaid.x;
	mov.u32 	%r1, %tid.x;
	cvt.u64.u32 	%rd4, %r116;
	mad.lo.s64 	%rd5, %rd53, %rd4, %rd58;
	mad.lo.s64 	%rd6, %rd54, %rd4, %rd57;
	mul.lo.s32 	%r2, %r113, %r110;
	setp.ge.s32 	%p1, %r1, %r113;
	@%p1 bra 	$L__BB0_59;
	mul.lo.s32 	%r3, %r112, %r1;
	mov.b32 	%r263, 0;
	mov.u32 	%r262, %r263;
$L__BB0_2:
	add.s32 	%r9, %r262, %r3;
	cvt.s64.s32 	%rd59, %r9;
	add.s64 	%rd60, %rd5, %rd59;
	ld.global.u8 	%rs3, [%rd60];
	setp.ne.s16 	%p2, %rs3, 1;
	@%p2 bra 	$L__BB0_4;
	add.s64 	%rd62, %rd6, %rd59;
	ld.global.u8 	%rs4, [%rd62];
	setp.lt.u16 	%p3, %rs4, 4;
	selp.b32 	%r118, 2, 0, %p3;
	add.s32 	%r263, %r118, %r263;
$L__BB0_4:
	add.s32 	%r12, %r262, 1;
	setp.lt.s32 	%p4, %r262, %r263;
	mov.u32 	%r262, %r12;
	@%p4 bra 	$L__BB0_2;
	setp.lt.s32 	%p5, %r110, 1;
	@%p5 bra 	$L__BB0_59;
	cvt.u32.u64 	%r120, %rd4;
	mul.lo.s32 	%r121, %r1, %r120;
	mul.lo.s32 	%r4, %r110, %r1;
	mad.lo.s32 	%r5, %r121, %r110, %r4;
	add.s32 	%r122, %r263, %r3;
	cvt.s64.s32 	%rd63, %r122;
	add.s64 	%rd7, %rd5, %rd63;
	add.s64 	%rd8, %rd6, %rd63;
	add.s32 	%r6, %r263, -1;
	mov.b32 	%r264, 0;
$L__BB0_7:
	setp.ne.s32 	%p6, %r263, 0;
	cvt.u64.u32 	%rd64, %r264;
	mad.lo.s64 	%rd9, %rd46, %rd64, %rd2;
	@%p6 bra 	$L__BB0_9;
	cvt.s64.s32 	%rd90, %r3;
	add.s64 	%rd91, %rd6, %rd90;
	ld.global.s8 	%r144, [%rd91];
	mul.wide.s32 	%rd92, %r144, 4;
	add.s64 	%rd93, %rd9, %rd92;
	ld.global.f32 	%f83, [%rd93];
	shl.b32 	%r145, %r4, 2;
	mov.u32 	%r146, share;
	add.s32 	%r147, %r146, %r145;
	st.shared.f32 	[%r147], %f83;
	bra.uni 	$L__BB0_59;
$L__BB0_9:
	setp.lt.s32 	%p7, %r263, 0;
	add.s32 	%r123, %r5, %r264;
	mul.lo.s32 	%r14, %r123, %r112;
	@%p7 bra 	$L__BB0_58;
	and.b32  	%r124, %r263, 1;
	setp.eq.b32 	%p8, %r124, 1;
	mov.u32 	%r265, %r263;
	mov.u32 	%r269, %r263;
	@%p8 bra 	$L__BB0_25;
	ld.global.u8 	%rs5, [%rd7];
	setp.ne.s16 	%p9, %rs5, 1;
	mov.u32 	%r265, %r6;
	@%p9 bra 	$L__BB0_25;
	ld.global.u8 	%rs6, [%rd7+-1];
	setp.eq.s16 	%p10, %rs6, 0;
	add.s32 	%r125, %r6, %r14;
	mul.wide.s32 	%rd65, %r125, 4;
	add.s64 	%rd10, %rd3, %rd65;
	@%p10 bra 	$L__BB0_14;
	ld.global.f32 	%f3, [%rd10];
	bra.uni 	$L__BB0_15;
$L__BB0_14:
	ld.global.s8 	%r126, [%rd8+-1];
	mul.wide.s32 	%rd66, %r126, 4;
	add.s64 	%rd67, %rd9, %rd66;
	ld.global.f32 	%f3, [%rd67];
	st.global.f32 	[%rd10], %f3;
$L__BB0_15:
	ld.global.u8 	%rs7, [%rd8];
	ld.global.f32 	%f4, [%rd10+4];
	mov.f32 	%f266, 0f00000000;
	setp.gt.s16 	%p11, %rs7, 1;
	@%p11 bra 	$L__BB0_19;
	setp.eq.s16 	%p14, %rs7, 0;
	@%p14 bra 	$L__BB0_23;
	setp.eq.s16 	%p15, %rs7, 1;
	@%p15 bra 	$L__BB0_18;
	bra.uni 	$L__BB0_24;
$L__BB0_18:
	sub.f32 	%f266, %f3, %f4;
	bra.uni 	$L__BB0_24;
$L__BB0_19:
	setp.eq.s16 	%p12, %rs7, 2;
	@%p12 bra 	$L__BB0_22;
	setp.ne.s16 	%p13, %rs7, 3;
	@%p13 bra 	$L__BB0_24;
	div.rn.f32 	%f266, %f3, %f4;
	bra.uni 	$L__BB0_24;
$L__BB0_22:
	mul.f32 	%f266, %f4, %f3;
	bra.uni 	$L__BB0_24;
$L__BB0_23:
	add.f32 	%f266, %f4, %f3;
$L__BB0_24:
	st.global.f32 	[%rd10+4], %f266;
	ld.global.u8 	%rs8, [%rd8];
	setp.lt.u16 	%p16, %rs8, 4;
	selp.b32 	%r127, -2, 0, %p16;
	add.s32 	%r269, %r127, %r263;
	mov.u32 	%r265, %r6;
$L__BB0_25:
	add.s32 	%r128, %r265, %r3;
	cvt.s64.s32 	%rd68, %r128;
	add.s64 	%rd11, %rd5, %rd68;
	ld.global.u8 	%rs9, [%rd11];
	setp.ne.s16 	%p17, %rs9, 1;
	add.s64 	%rd12, %rd6, %rd68;
	@%p17 bra 	$L__BB0_41;
	add.s32 	%r129, %r269, %r3;
	cvt.s64.s32 	%rd69, %r129;
	add.s64 	%rd13, %rd5, %rd69;
	ld.global.u8 	%rs10, [%rd13];
	setp.ne.s16 	%p18, %rs10, 0;
	add.s64 	%rd14, %rd6, %rd69;
	add.s32 	%r130, %r269, %r14;
	mul.wide.s32 	%rd70, %r130, 4;
	add.s64 	%rd15, %rd3, %rd70;
	@%p18 bra 	$L__BB0_28;
	ld.global.s8 	%r131, [%rd14];
	mul.wide.s32 	%rd71, %r131, 4;
	add.s64 	%rd72, %rd9, %rd71;
	ld.global.f32 	%f78, [%rd72];
	st.global.f32 	[%rd15], %f78;
$L__BB0_28:
	ld.global.u8 	%rs11, [%rd13+-1];
	setp.eq.s16 	%p19, %rs11, 0;
	@%p19 bra 	$L__BB0_30;
	ld.global.f32 	%f12, [%rd15+-4];
	bra.uni 	$L__BB0_31;
$L__BB0_30:
	ld.global.s8 	%r132, [%rd14+-1];
	mul.wide.s32 	%rd73, %r132, 4;
	add.s64 	%rd74, %rd9, %rd73;
	ld.global.f32 	%f12, [%rd74];
	st.global.f32 	[%rd15+-4], %f12;
$L__BB0_31:
	ld.global.u8 	%rs12, [%rd12];
	ld.global.f32 	%f13, [%rd15];
	mov.f32 	%f268, 0f00000000;
	setp.gt.s16 	%p20, %rs12, 1;
	@%p20 bra 	$L__BB0_35;
	setp.eq.s16 	%p23, %rs12, 0;
	@%p23 bra 	$L__BB0_38;
	setp.eq.s16 	%p24, %rs12, 1;
	@%p24 bra 	$L__BB0_34;
	bra.uni 	$L__BB0_40;
$L__BB0_34:
	sub.f32 	%f268, %f12, %f13;
	bra.uni 	$L__BB0_40;
$L__BB0_35:
	setp.eq.s16 	%p21, %rs12, 2;
	@%p21 bra 	$L__BB0_39;
	setp.eq.s16 	%p22, %rs12, 3;
	@%p22 bra 	$L__BB0_37;
	bra.uni 	$L__BB0_40;
$L__BB0_37:
	div.rn.f32 	%f268, %f12, %f13;
	bra.uni 	$L__BB0_40;
$L__BB0_38:
	add.f32 	%f268, %f13, %f12;
	bra.uni 	$L__BB0_40;
$L__BB0_39:
	mul.f32 	%f268, %f13, %f12;
$L__BB0_40:
	add.s32 	%r133, %r265, %r14;
	mul.wide.s32 	%rd75, %r133, 4;
	add.s64 	%rd76, %rd3, %rd75;
	st.global.f32 	[%rd76], %f268;
	ld.global.u8 	%rs13, [%rd12];
	setp.lt.u16 	%p25, %rs13, 4;
	selp.b32 	%r134, -2, 0, %p25;
	add.s32 	%r269, %r134, %r269;
$L__BB0_41:
	ld.global.u8 	%rs14, [%rd11+-1];
	setp.ne.s16 	%p26, %rs14, 1;
	@%p26 bra 	$L__BB0_57;
	add.s32 	%r135, %r269, %r3;
	cvt.s64.s32 	%rd77, %r135;
	add.s64 	%rd16, %rd5, %rd77;
	ld.global.u8 	%rs15, [%rd16];
	setp.ne.s16 	%p27, %rs15, 0;
	add.s64 	%rd17, %rd6, %rd77;
	add.s32 	%r136, %r269, %r14;
	mul.wide.s32 	%rd78, %r136, 4;
	add.s64 	%rd18, %rd3, %rd78;
	@%p27 bra 	$L__BB0_44;
	ld.global.s8 	%r137, [%rd17];
	mul.wide.s32 	%rd79, %r137, 4;
	add.s64 	%rd80, %rd9, %rd79;
	ld.global.f32 	%f80, [%rd80];
	st.global.f32 	[%rd18], %f80;
$L__BB0_44:
	ld.global.u8 	%rs16, [%rd16+-1];
	setp.eq.s16 	%p28, %rs16, 0;
	@%p28 bra 	$L__BB0_46;
	ld.global.f32 	%f21, [%rd18+-4];
	bra.uni 	$L__BB0_47;
$L__BB0_46:
	ld.global.s8 	%r138, [%rd17+-1];
	mul.wide.s32 	%rd81, %r138, 4;
	add.s64 	%rd82, %rd9, %rd81;
	ld.global.f32 	%f21, [%rd82];
	st.global.f32 	[%rd18+-4], %f21;
$L__BB0_47:
	ld.global.u8 	%rs17, [%rd12+-1];
	ld.global.f32 	%f22, [%rd18];
	mov.f32 	%f270, 0f00000000;
	setp.gt.s16 	%p29, %rs17, 1;
	@%p29 bra 	$L__BB0_51;
	setp.eq.s16 	%p32, %rs17, 0;
	@%p32 bra 	$L__BB0_55;
	setp.eq.s16 	%p33, %rs17, 1;
	@%p33 bra 	$L__BB0_50;
	bra.uni 	$L__BB0_56;
$L__BB0_50:
	sub.f32 	%f270, %f21, %f22;
	bra.uni 	$L__BB0_56;
$L__BB0_51:
	setp.eq.s16 	%p30, %rs17, 2;
	@%p30 bra 	$L__BB0_54;
	setp.ne.s16 	%p31, %rs17, 3;
	@%p31 bra 	$L__BB0_56;
	div.rn.f32 	%f270, %f21, %f22;
	bra.uni 	$L__BB0_56;
$L__BB0_54:
	mul.f32 	%f270, %f22, %f21;
	bra.uni 	$L__BB0_56;
$L__BB0_55:
	add.f32 	%f270, %f22, %f21;
$L__BB0_56:
	cvt.s64.s32 	%rd83, %r14;
	cvt.s64.s32 	%rd84, %r265;
	add.s64 	%rd85, %rd84, %rd83;
	shl.b64 	%rd86, %rd85, 2;
	add.s64 	%rd87, %rd3, %rd86;
	st.global.f32 	[%rd87+-4], %f270;
	ld.global.u8 	%rs18, [%rd12+-1];
	setp.lt.u16 	%p34, %rs18, 4;
	selp.b32 	%r139, -2, 0, %p34;
	add.s32 	%r269, %r139, %r269;
$L__BB0_57:
	add.s32 	%r24, %r265, -2;
	setp.gt.u32 	%p35, %r265, 1;
	mov.u32 	%r265, %r24;
	@%p35 bra 	$L__BB0_25;
$L__BB0_58:
	mul.wide.s32 	%rd88, %r14, 4;
	add.s64 	%rd89, %rd3, %rd88;
	ld.global.f32 	%f82, [%rd89];
	add.s32 	%r140, %r264, %r4;
	shl.b32 	%r141, %r140, 2;
	mov.u32 	%r142, share;
	add.s32 	%r143, %r142, %r141;
	st.shared.f32 	[%r143], %f82;
	add.s32 	%r264, %r264, 1;
	setp.ne.s32 	%p36, %r264, %r110;
	@%p36 bra 	$L__BB0_7;
$L__BB0_59:
	shl.b32 	%r148, %r2, 2;
	mov.u32 	%r149, share;
	add.s32 	%r26, %r149, %r148;
	bar.sync 	0;
	setp.ge.s32 	%p37, %r1, %r115;
	@%p37 bra 	$L__BB0_119;
	ld.param.u64 	%rd145, [_Z6kernelPcS_S_S_PfmmmmmiiS0_S_S0_mS0_iiiiff_param_7];
	ld.param.u64 	%rd144, [_Z6kernelPcS_S_S_PfmmmmmiiS0_S_S0_mS0_iiiiff_param_2];
	cvta.to.global.u64 	%rd94, %rd144;
	mad.lo.s64 	%rd19, %rd145, %rd4, %rd94;
	cvta.to.global.u64 	%rd95, %rd43;
	mad.lo.s64 	%rd20, %rd45, %rd4, %rd95;
	mul.lo.s32 	%r27, %r114, %r1;
	mov.b32 	%r273, 0;
	mov.u32 	%r272, %r273;
$L__BB0_61:
	add.s32 	%r34, %r272, %r27;
	cvt.s64.s32 	%rd96, %r34;
	add.s64 	%rd97, %rd19, %rd96;
	ld.global.u8 	%rs19, [%rd97];
	setp.ne.s16 	%p38, %rs19, 1;
	@%p38 bra 	$L__BB0_63;
	add.s64 	%rd99, %rd20, %rd96;
	ld.global.u8 	%rs20, [%rd99];
	setp.lt.u16 	%p39, %rs20, 4;
	selp.b32 	%r151, 2, 0, %p39;
	add.s32 	%r273, %r151, %r273;
$L__BB0_63:
	add.s32 	%r37, %r272, 1;
	setp.lt.s32 	%p40, %r272, %r273;
	mov.u32 	%r272, %r37;
	@%p40 bra 	$L__BB0_61;
	setp.lt.s32 	%p41, %r110, 1;
	@%p41 bra 	$L__BB0_119;
	cvt.u32.u64 	%r153, %rd4;
	mul.lo.s32 	%r154, %r1, %r153;
	mul.lo.s32 	%r28, %r110, %r1;
	mad.lo.s32 	%r29, %r154, %r110, %r28;
	and.b32  	%r30, %r273, 1;
	add.s32 	%r155, %r273, %r27;
	cvt.s64.s32 	%rd100, %r155;
	add.s64 	%rd21, %rd19, %rd100;
	add.s64 	%rd22, %rd20, %rd100;
	add.s32 	%r31, %r273, -1;
	mov.b32 	%r274, 0;
$L__BB0_66:
	setp.ne.s32 	%p42, %r273, 0;
	@%p42 bra 	$L__BB0_68;
	cvt.s64.s32 	%rd110, %r27;
	add.s64 	%rd111, %rd20, %rd110;
	ld.global.s8 	%r196, [%rd111];
	mul.lo.s32 	%r197, %r110, %r196;
	shl.b32 	%r198, %r197, 2;
	mov.u32 	%r199, share;
	add.s32 	%r200, %r199, %r198;
	ld.shared.f32 	%f90, [%r200];
	shl.b32 	%r201, %r28, 2;
	add.s32 	%r202, %r26, %r201;
	st.shared.f32 	[%r202], %f90;
	bra.uni 	$L__BB0_119;
$L__BB0_68:
	setp.lt.s32 	%p43, %r273, 0;
	add.s32 	%r156, %r29, %r274;
	mul.lo.s32 	%r39, %r156, %r114;
	@%p43 bra 	$L__BB0_118;
	setp.ne.s32 	%p44, %r30, 0;
	mov.u32 	%r275, %r273;
	mov.u32 	%r281, %r273;
	@%p44 bra 	$L__BB0_84;
	add.s32 	%r157, %r273, %r39;
	mul.wide.s32 	%rd101, %r157, 4;
	add.s64 	%rd23, %rd3, %rd101;
	mov.b32 	%r158, 0;
	st.global.u32 	[%rd23], %r158;
	ld.global.u8 	%rs21, [%rd21];
	setp.ne.s16 	%p45, %rs21, 1;
	mov.u32 	%r275, %r31;
	@%p45 bra 	$L__BB0_84;
	ld.global.u8 	%rs22, [%rd21+-1];
	setp.eq.s16 	%p46, %rs22, 2;
	@%p46 bra 	$L__BB0_73;
	ld.global.f32 	%f30, [%rd23+-4];
	mov.b16 	%rs36, 1;
	bra.uni 	$L__BB0_74;
$L__BB0_73:
	ld.global.s8 	%r159, [%rd22+-1];
	mad.lo.s32 	%r160, %r110, %r159, %r274;
	shl.b32 	%r161, %r160, 2;
	mov.u32 	%r162, share;
	add.s32 	%r163, %r162, %r161;
	ld.shared.f32 	%f30, [%r163];
	st.global.f32 	[%rd23+-4], %f30;
	ld.global.u8 	%rs36, [%rd21];
$L__BB0_74:
	and.b16  	%rs24, %rs36, 255;
	mov.f32 	%f272, 0f00000000;
	setp.gt.s16 	%p47, %rs24, 1;
	@%p47 bra 	$L__BB0_78;
	setp.eq.s16 	%p50, %rs24, 0;
	@%p50 bra 	$L__BB0_82;
	setp.eq.s16 	%p51, %rs24, 1;
	@%p51 bra 	$L__BB0_77;
	bra.uni 	$L__BB0_83;
$L__BB0_77:
	mov.f32 	%f272, %f30;
	bra.uni 	$L__BB0_83;
$L__BB0_78:
	setp.eq.s16 	%p48, %rs24, 2;
	@%p48 bra 	$L__BB0_81;
	setp.ne.s16 	%p49, %rs24, 3;
	@%p49 bra 	$L__BB0_83;
	div.rn.f32 	%f272, %f30, 0f00000000;
	bra.uni 	$L__BB0_83;
$L__BB0_81:
	mul.f32 	%f272, %f30, 0f00000000;
	bra.uni 	$L__BB0_83;
$L__BB0_82:
	add.f32 	%f272, %f30, 0f00000000;
$L__BB0_83:
	st.global.f32 	[%rd23], %f272;
	ld.global.u8 	%rs25, [%rd21];
	setp.lt.u16 	%p52, %rs25, 4;
	selp.b32 	%r164, -2, 0, %p52;
	add.s32 	%r281, %r164, %r273;
	mov.u32 	%r275, %r31;
$L__BB0_84:
	add.s32 	%r278, %r27, %r275;
	add.s32 	%r277, %r275, %r39;
$L__BB0_85:
	cvt.s64.s32 	%rd102, %r278;
	add.s64 	%rd24, %rd19, %rd102;
	mul.wide.s32 	%rd103, %r277, 4;
	add.s64 	%rd25, %rd3, %rd103;
	mov.b32 	%r165, 0;
	st.global.u32 	[%rd25], %r165;
	ld.global.u8 	%rs26, [%rd24];
	setp.ne.s16 	%p53, %rs26, 1;
	@%p53 bra 	$L__BB0_101;
	add.s32 	%r166, %r281, %r27;
	cvt.s64.s32 	%rd104, %r166;
	add.s64 	%rd26, %rd19, %rd104;
	ld.global.u8 	%rs27, [%rd26];
	setp.ne.s16 	%p54, %rs27, 2;
	add.s64 	%rd27, %rd20, %rd104;
	add.s32 	%r167, %r281, %r39;
	mul.wide.s32 	%rd105, %r167, 4;
	add.s64 	%rd28, %rd3, %rd105;
	@%p54 bra 	$L__BB0_88;
	ld.global.s8 	%r168, [%rd27];
	mad.lo.s32 	%r169, %r110, %r168, %r274;
	shl.b32 	%r170, %r169, 2;
	mov.u32 	%r171, share;
	add.s32 	%r172, %r171, %r170;
	ld.shared.f32 	%f85, [%r172];
	st.global.f32 	[%rd28], %f85;
$L__BB0_88:
	ld.global.u8 	%rs28, [%rd26+-1];
	setp.eq.s16 	%p55, %rs28, 2;
	@%p55 bra 	$L__BB0_90;
	ld.global.f32 	%f37, [%rd28+-4];
	bra.uni 	$L__BB0_91;
$L__BB0_90:
	ld.global.s8 	%r173, [%rd27+-1];
	mad.lo.s32 	%r174, %r110, %r173, %r274;
	shl.b32 	%r175, %r174, 2;
	mov.u32 	%r176, share;
	add.s32 	%r177, %r176, %r175;
	ld.shared.f32 	%f37, [%r177];
	st.global.f32 	[%rd28+-4], %f37;
$L__BB0_91:
	ld.global.u8 	%rs29, [%rd24];
	ld.global.f32 	%f38, [%rd28];
	mov.f32 	%f274, 0f00000000;
	setp.gt.s16 	%p56, %rs29, 1;
	@%p56 bra 	$L__BB0_95;
	setp.eq.s16 	%p59, %rs29, 0;
	@%p59 bra 	$L__BB0_98;
	setp.eq.s16 	%p60, %rs29, 1;
	@%p60 bra 	$L__BB0_94;
	bra.uni 	$L__BB0_100;
$L__BB0_94:
	sub.f32 	%f274, %f37, %f38;
	bra.uni 	$L__BB0_100;
$L__BB0_95:
	setp.eq.s16 	%p57, %rs29, 2;
	@%p57 bra 	$L__BB0_99;
	setp.eq.s16 	%p58, %rs29, 3;
	@%p58 bra 	$L__BB0_97;
	bra.uni 	$L__BB0_100;
$L__BB0_97:
	div.rn.f32 	%f274, %f37, %f38;
	bra.uni 	$L__BB0_100;
$L__BB0_98:
	add.f32 	%f274, %f38, %f37;
	bra.uni 	$L__BB0_100;
$L__BB0_99:
	mul.f32 	%f274, %f38, %f37;
$L__BB0_100:
	st.global.f32 	[%rd25], %f274;
	ld.global.u8 	%rs30, [%rd24];
	setp.lt.u16 	%p61, %rs30, 4;
	selp.b32 	%r178, -2, 0, %p61;
	add.s32 	%r281, %r178, %r281;
$L__BB0_101:
	mov.b32 	%r179, 0;
	st.global.u32 	[%rd25+-4], %r179;
	ld.global.u8 	%rs31, [%rd24+-1];
	setp.ne.s16 	%p62, %rs31, 1;
	@%p62 bra 	$L__BB0_117;
	add.s32 	%r180, %r281, %r27;
	cvt.s64.s32 	%rd106, %r180;
	add.s64 	%rd29, %rd19, %rd106;
	ld.global.u8 	%rs32, [%rd29];
	setp.ne.s16 	%p63, %rs32, 2;
	add.s64 	%rd30, %rd20, %rd106;
	add.s32 	%r181, %r281, %r39;
	mul.wide.s32 	%rd107, %r181, 4;
	add.s64 	%rd31, %rd3, %rd107;
	@%p63 bra 	$L__BB0_104;
	ld.global.s8 	%r182, [%rd30];
	mad.lo.s32 	%r183, %r110, %r182, %r274;
	shl.b32 	%r184, %r183, 2;
	mov.u32 	%r185, share;
	add.s32 	%r186, %r185, %r184;
	ld.shared.f32 	%f87, [%r186];
	st.global.f32 	[%rd31], %f87;
$L__BB0_104:
	ld.global.u8 	%rs33, [%rd29+-1];
	setp.eq.s16 	%p64, %rs33, 2;
	@%p64 bra 	$L__BB0_106;
	ld.global.f32 	%f46, [%rd31+-4];
	bra.uni 	$L__BB0_107;
$L__BB0_106:
	ld.global.s8 	%r187, [%rd30+-1];
	mad.lo.s32 	%r188, %r110, %r187, %r274;
	shl.b32 	%r189, %r188, 2;
	mov.u32 	%r190, share;
	add.s32 	%r191, %r190, %r189;
	ld.shared.f32 	%f46, [%r191];
	st.global.f32 	[%rd31+-4], %f46;
$L__BB0_107:
	ld.global.u8 	%rs34, [%rd24+-1];
	ld.global.f32 	%f47, [%rd31];
	mov.f32 	%f276, 0f00000000;
	setp.gt.s16 	%p65, %rs34, 1;
	@%p65 bra 	$L__BB0_111;
	setp.eq.s16 	%p68, %rs34, 0;
	@%p68 bra 	$L__BB0_115;
	setp.eq.s16 	%p69, %rs34, 1;
	@%p69 bra 	$L__BB0_110;
	bra.uni 	$L__BB0_116;
$L__BB0_110:
	sub.f32 	%f276, %f46, %f47;
	bra.uni 	$L__BB0_116;
$L__BB0_111:
	setp.eq.s16 	%p66, %rs34, 2;
	@%p66 bra 	$L__BB0_114;
	setp.ne.s16 	%p67, %rs34, 3;
	@%p67 bra 	$L__BB0_116;
	div.rn.f32 	%f276, %f46, %f47;
	bra.uni 	$L__BB0_116;
$L__BB0_114:
	mul.f32 	%f276, %f47, %f46;
	bra.uni 	$L__BB0_116;
$L__BB0_115:
	add.f32 	%f276, %f47, %f46;
$L__BB0_116:
	st.global.f32 	[%rd25+-4], %f276;
	ld.global.u8 	%rs35, [%rd24+-1];
	setp.lt.u16 	%p70, %rs35, 4;
	selp.b32 	%r192, -2, 0, %p70;
	add.s32 	%r281, %r192, %r281;
$L__BB0_117:
	add.s32 	%r53, %r275, -2;
	add.s32 	%r278, %r278, -2;
	add.s32 	%r277, %r277, -2;
	setp.gt.u32 	%p71, %r275, 1;
	mov.u32 	%r275, %r53;
	@%p71 bra 	$L__BB0_85;
$L__BB0_118:
	mul.wide.s32 	%rd108, %r39, 4;
	add.s64 	%rd109, %rd3, %rd108;
	ld.global.f32 	%f89, [%rd109];
	add.s32 	%r193, %r274, %r28;
	shl.b32 	%r194, %r193, 2;
	add.s32 	%r195, %r26, %r194;
	st.shared.f32 	[%r195], %f89;
	add.s32 	%r274, %r274, 1;
	setp.ne.s32 	%p72, %r274, %r110;
	@%p72 bra 	$L__BB0_66;
$L__BB0_119:
	setp.ge.s32 	%p73, %r1, %r115;
	bar.sync 	0;
	@%p73 bra 	$L__BB0_135;
	setp.lt.s32 	%p74, %r110, 1;
	mov.f32 	%f284, 0f00000000;
	@%p74 bra 	$L__BB0_132;
	mul.lo.s32 	%r57, %r110, %r1;
	cvt.f64.f32 	%fd2, %f75;
	cvt.rn.f64.u32 	%fd3, %r110;
	mul.f64 	%fd1, %fd3, %fd2;
	and.b32  	%r58, %r110, 7;
	setp.lt.u32 	%p75, %r110, 8;
	mov.f32 	%f284, 0f00000000;
	mov.b32 	%r286, 0;
	@%p75 bra 	$L__BB0_124;
	and.b32  	%r286, %r110, 2147483640;
	neg.s32 	%r284, %r286;
	mul.wide.s32 	%rd112, %r111, 4;
	add.s64 	%rd113, %rd112, %rd2;
	add.s64 	%rd146, %rd113, -4;
	shl.b64 	%rd33, %rd46, 3;
	shl.b32 	%r204, %r1, 2;
	shl.b32 	%r205, %r113, 2;
	add.s32 	%r206, %r204, %r205;
	mov.u32 	%r207, share;
	mad.lo.s32 	%r208, %r110, %r206, %r207;
	add.s32 	%r283, %r208, 16;
	mov.f32 	%f284, 0f00000000;
$L__BB0_123:
	.pragma "nounroll";
	ld.shared.f32 	%f95, [%r283+-16];
	ld.global.f32 	%f96, [%rd146];
	sub.f32 	%f97, %f95, %f96;
	abs.f32 	%f98, %f97;
	sub.f32 	%f99, %f75, %f98;
	abs.f32 	%f100, %f99;
	setp.gtu.f32 	%p76, %f100, %f76;
	cvt.f64.f32 	%fd4, %f100;
	setp.geu.f64 	%p77, %fd1, %fd4;
	selp.f32 	%f101, %f100, 0f00000000, %p76;
	selp.f32 	%f102, %f101, 0f00000000, %p77;
	add.f32 	%f103, %f284, %f102;
	ld.shared.f32 	%f104, [%r283+-12];
	add.s64 	%rd114, %rd146, %rd46;
	ld.global.f32 	%f105, [%rd114];
	sub.f32 	%f106, %f104, %f105;
	abs.f32 	%f107, %f106;
	sub.f32 	%f108, %f75, %f107;
	abs.f32 	%f109, %f108;
	setp.gtu.f32 	%p78, %f109, %f76;
	cvt.f64.f32 	%fd5, %f109;
	setp.geu.f64 	%p79, %fd1, %fd5;
	selp.f32 	%f110, %f109, 0f00000000, %p78;
	selp.f32 	%f111, %f110, 0f00000000, %p79;
	add.f32 	%f112, %f103, %f111;
	ld.shared.f32 	%f113, [%r283+-8];
	add.s64 	%rd115, %rd114, %rd46;
	ld.global.f32 	%f114, [%rd115];
	sub.f32 	%f115, %f113, %f114;
	abs.f32 	%f116, %f115;
	sub.f32 	%f117, %f75, %f116;
	abs.f32 	%f118, %f117;
	setp.gtu.f32 	%p80, %f118, %f76;
	cvt.f64.f32 	%fd6, %f118;
	setp.geu.f64 	%p81, %fd1, %fd6;
	selp.f32 	%f119, %f118, 0f00000000, %p80;
	selp.f32 	%f120, %f119, 0f00000000, %p81;
	add.f32 	%f121, %f112, %f120;
	ld.shared.f32 	%f122, [%r283+-4];
	add.s64 	%rd116, %rd115, %rd46;
	ld.global.f32 	%f123, [%rd116];
	sub.f32 	%f124, %f122, %f123;
	abs.f32 	%f125, %f124;
	sub.f32 	%f126, %f75, %f125;
	abs.f32 	%f127, %f126;
	setp.gtu.f32 	%p82, %f127, %f76;
	cvt.f64.f32 	%fd7, %f127;
	setp.geu.f64 	%p83, %fd1, %fd7;
	selp.f32 	%f128, %f127, 0f00000000, %p82;
	selp.f32 	%f129, %f128, 0f00000000, %p83;
	add.f32 	%f130, %f121, %f129;
	ld.shared.f32 	%f131, [%r283];
	add.s64 	%rd117, %rd116, %rd46;
	ld.global.f32 	%f132, [%rd117];
	sub.f32 	%f133, %f131, %f132;
	abs.f32 	%f134, %f133;
	sub.f32 	%f135, %f75, %f134;
	abs.f32 	%f136, %f135;
	setp.gtu.f32 	%p84, %f136, %f76;
	cvt.f64.f32 	%fd8, %f136;
	setp.geu.f64 	%p85, %fd1, %fd8;
	selp.f32 	%f137, %f136, 0f00000000, %p84;
	selp.f32 	%f138, %f137, 0f00000000, %p85;
	add.f32 	%f139, %f130, %f138;
	ld.shared.f32 	%f140, [%r283+4];
	add.s64 	%rd118, %rd117, %rd46;
	ld.global.f32 	%f141, [%rd118];
	sub.f32 	%f142, %f140, %f141;
	abs.f32 	%f143, %f142;
	sub.f32 	%f144, %f75, %f143;
	abs.f32 	%f145, %f144;
	setp.gtu.f32 	%p86, %f145, %f76;
	cvt.f64.f32 	%fd9, %f145;
	setp.geu.f64 	%p87, %fd1, %fd9;
	selp.f32 	%f146, %f145, 0f00000000, %p86;
	selp.f32 	%f147, %f146, 0f00000000, %p87;
	add.f32 	%f148, %f139, %f147;
	ld.shared.f32 	%f149, [%r283+8];
	add.s64 	%rd119, %rd118, %rd46;
	ld.global.f32 	%f150, [%rd119];
	sub.f32 	%f151, %f149, %f150;
	abs.f32 	%f152, %f151;
	sub.f32 	%f153, %f75, %f152;
	abs.f32 	%f154, %f153;
	setp.gtu.f32 	%p88, %f154, %f76;
	cvt.f64.f32 	%fd10, %f154;
	setp.geu.f64 	%p89, %fd1, %fd10;
	selp.f32 	%f155, %f154, 0f00000000, %p88;
	selp.f32 	%f156, %f155, 0f00000000, %p89;
	add.f32 	%f157, %f148, %f156;
	ld.shared.f32 	%f158, [%r283+12];
	add.s64 	%rd120, %rd119, %rd46;
	ld.global.f32 	%f159, [%rd120];
	sub.f32 	%f160, %f158, %f159;
	abs.f32 	%f161, %f160;
	sub.f32 	%f162, %f75, %f161;
	abs.f32 	%f163, %f162;
	setp.gtu.f32 	%p90, %f163, %f76;
	cvt.f64.f32 	%fd11, %f163;
	setp.geu.f64 	%p91, %fd1, %fd11;
	selp.f32 	%f164, %f163, 0f00000000, %p90;
	selp.f32 	%f165, %f164, 0f00000000, %p91;
	add.f32 	%f284, %f157, %f165;
	add.s32 	%r284, %r284, 8;
	add.s64 	%rd146, %rd146, %rd33;
	add.s32 	%r283, %r283, 32;
	setp.ne.s32 	%p92, %r284, 0;
	@%p92 bra 	$L__BB0_123;
$L__BB0_124:
	setp.eq.s32 	%p93, %r58, 0;
	@%p93 bra 	$L__BB0_132;
	mul.wide.s32 	%rd121, %r111, 4;
	add.s64 	%rd36, %rd2, %rd121;
	and.b32  	%r67, %r110, 3;
	setp.lt.u32 	%p94, %r58, 4;
	@%p94 bra 	$L__BB0_127;
	cvt.u64.u32 	%rd122, %r286;
	add.s32 	%r209, %r286, %r57;
	shl.b32 	%r210, %r209, 2;
	add.s32 	%r211, %r26, %r210;
	ld.shared.f32 	%f167, [%r211];
	mad.lo.s64 	%rd123, %rd46, %rd122, %rd36;
	ld.global.f32 	%f168, [%rd123+-4];
	sub.f32 	%f169, %f167, %f168;
	abs.f32 	%f170, %f169;
	sub.f32 	%f171, %f75, %f170;
	abs.f32 	%f172, %f171;
	setp.gtu.f32 	%p95, %f172, %f76;
	cvt.f64.f32 	%fd12, %f172;
	setp.geu.f64 	%p96, %fd1, %fd12;
	selp.f32 	%f173, %f172, 0f00000000, %p95;
	selp.f32 	%f174, %f173, 0f00000000, %p96;
	add.f32 	%f175, %f284, %f174;
	ld.shared.f32 	%f176, [%r211+4];
	add.s64 	%rd124, %rd123, %rd46;
	ld.global.f32 	%f177, [%rd124+-4];
	sub.f32 	%f178, %f176, %f177;
	abs.f32 	%f179, %f178;
	sub.f32 	%f180, %f75, %f179;
	abs.f32 	%f181, %f180;
	setp.gtu.f32 	%p97, %f181, %f76;
	cvt.f64.f32 	%fd13, %f181;
	setp.geu.f64 	%p98, %fd1, %fd13;
	selp.f32 	%f182, %f181, 0f00000000, %p97;
	selp.f32 	%f183, %f182, 0f00000000, %p98;
	add.f32 	%f184, %f175, %f183;
	ld.shared.f32 	%f185, [%r211+8];
	add.s64 	%rd125, %rd124, %rd46;
	ld.global.f32 	%f186, [%rd125+-4];
	sub.f32 	%f187, %f185, %f186;
	abs.f32 	%f188, %f187;
	sub.f32 	%f189, %f75, %f188;
	abs.f32 	%f190, %f189;
	setp.gtu.f32 	%p99, %f190, %f76;
	cvt.f64.f32 	%fd14, %f190;
	setp.geu.f64 	%p100, %fd1, %fd14;
	selp.f32 	%f191, %f190, 0f00000000, %p99;
	selp.f32 	%f192, %f191, 0f00000000, %p100;
	add.f32 	%f193, %f184, %f192;
	ld.shared.f32 	%f194, [%r211+12];
	add.s64 	%rd126, %rd125, %rd46;
	ld.global.f32 	%f195, [%rd126+-4];
	sub.f32 	%f196, %f194, %f195;
	abs.f32 	%f197, %f196;
	sub.f32 	%f198, %f75, %f197;
	abs.f32 	%f199, %f198;
	setp.gtu.f32 	%p101, %f199, %f76;
	cvt.f64.f32 	%fd15, %f199;
	setp.geu.f64 	%p102, %fd1, %fd15;
	selp.f32 	%f200, %f199, 0f00000000, %p101;
	selp.f32 	%f201, %f200, 0f00000000, %p102;
	add.f32 	%f284, %f193, %f201;
	add.s32 	%r286, %r286, 4;
$L__BB0_127:
	setp.eq.s32 	%p103, %r67, 0;
	@%p103 bra 	$L__BB0_132;
	setp.eq.s32 	%p104, %r67, 1;
	@%p104 bra 	$L__BB0_130;
	cvt.u64.u32 	%rd127, %r286;
	add.s32 	%r212, %r286, %r57;
	shl.b32 	%r213, %r212, 2;
	add.s32 	%r214, %r26, %r213;
	ld.shared.f32 	%f203, [%r214];
	mad.lo.s64 	%rd128, %rd46, %rd127, %rd36;
	ld.global.f32 	%f204, [%rd128+-4];
	sub.f32 	%f205, %f203, %f204;
	abs.f32 	%f206, %f205;
	sub.f32 	%f207, %f75, %f206;
	abs.f32 	%f208, %f207;
	setp.gtu.f32 	%p105, %f208, %f76;
	cvt.f64.f32 	%fd16, %f208;
	setp.geu.f64 	%p106, %fd1, %fd16;
	selp.f32 	%f209, %f208, 0f00000000, %p105;
	selp.f32 	%f210, %f209, 0f00000000, %p106;
	add.f32 	%f211, %f284, %f210;
	ld.shared.f32 	%f212, [%r214+4];
	add.s64 	%rd129, %rd128, %rd46;
	ld.global.f32 	%f213, [%rd129+-4];
	sub.f32 	%f214, %f212, %f213;
	abs.f32 	%f215, %f214;
	sub.f32 	%f216, %f75, %f215;
	abs.f32 	%f217, %f216;
	setp.gtu.f32 	%p107, %f217, %f76;
	cvt.f64.f32 	%fd17, %f217;
	setp.geu.f64 	%p108, %fd1, %fd17;
	selp.f32 	%f218, %f217, 0f00000000, %p107;
	selp.f32 	%f219, %f218, 0f00000000, %p108;
	add.f32 	%f284, %f211, %f219;
	add.s32 	%r286, %r286, 2;
$L__BB0_130:
	and.b32  	%r215, %r110, 1;
	setp.eq.b32 	%p109, %r215, 1;
	not.pred 	%p110, %p109;
	@%p110 bra 	$L__BB0_132;
	cvt.u64.u32 	%rd130, %r286;
	add.s32 	%r216, %r286, %r57;
	shl.b32 	%r217, %r216, 2;
	add.s32 	%r218, %r26, %r217;
	ld.shared.f32 	%f220, [%r218];
	mad.lo.s64 	%rd131, %rd46, %rd130, %rd36;
	ld.global.f32 	%f221, [%rd131+-4];
	sub.f32 	%f222, %f220, %f221;
	abs.f32 	%f223, %f222;
	sub.f32 	%f224, %f75, %f223;
	abs.f32 	%f225, %f224;
	setp.gtu.f32 	%p111, %f225, %f76;
	cvt.f64.f32 	%fd18, %f225;
	setp.geu.f64 	%p112, %fd1, %fd18;
	selp.f32 	%f226, %f225, 0f00000000, %p111;
	selp.f32 	%f227, %f226, 0f00000000, %p112;
	add.f32 	%f284, %f284, %f227;
$L__BB0_132:
	abs.f32 	%f229, %f284;
	setp.nan.f32 	%p113, %f229, %f229;
	mov.f32 	%f285, 0f00000000;
	@%p113 bra 	$L__BB0_134;
	cvt.f64.f32 	%fd19, %f284;
	cvt.f64.f32 	%fd20, %f75;
	cvt.rn.f64.s32 	%fd21, %r110;
	mul.f64 	%fd22, %fd21, %fd20;
	setp.lt.f64 	%p114, %fd22, %fd19;
	selp.f32 	%f285, 0f00000000, %f284, %p114;
$L__BB0_134:
	mul.lo.s32 	%r219, %r115, %r110;
	shl.b32 	%r220, %r219, 2;
	add.s32 	%r221, %r26, %r220;
	shl.b32 	%r222, %r1, 2;
	add.s32 	%r223, %r221, %r222;
	st.shared.f32 	[%r223], %f285;
$L__BB0_135:
	bar.sync 	0;
	setp.ne.s32 	%p115, %r1, 0;
	@%p115 bra 	$L__BB0_155;
	cvt.f64.f32 	%fd23, %f75;
	cvt.rn.f64.s32 	%fd24, %r110;
	mul.f64 	%fd25, %fd24, %fd23;
	cvt.rn.f32.f64 	%f67, %fd25;
	setp.lt.s32 	%p116, %r115, 1;
	mov.b32 	%r298, 0;
	mov.f32 	%f290, 0f00000000;
	@%p116 bra 	$L__BB0_143;
	and.b32  	%r72, %r115, 3;
	setp.lt.u32 	%p117, %r115, 4;
	mov.f32 	%f290, 0f00000000;
	mov.b32 	%r296, 0;
	mov.u32 	%r298, %r296;
	@%p117 bra 	$L__BB0_140;
	and.b32  	%r296, %r115, 2147483644;
	shl.b32 	%r228, %r115, 2;
	shl.b32 	%r229, %r113, 2;
	add.s32 	%r230, %r228, %r229;
	mov.u32 	%r231, share;
	mad.lo.s32 	%r232, %r110, %r230, %r231;
	add.s32 	%r288, %r232, 8;
	mov.f32 	%f290, 0f00000000;
	mov.b32 	%r289, 0;
	mov.u32 	%r298, %r289;
$L__BB0_139:
	ld.shared.f32 	%f234, [%r288+-8];
	setp.geu.f32 	%p118, %f234, %f67;
	setp.gtu.f32 	%p119, %f290, %f234;
	or.pred  	%p120, %p118, %p119;
	selp.f32 	%f236, %f290, %f234, %p120;
	selp.b32 	%r233, %r298, %r289, %p120;
	ld.shared.f32 	%f238, [%r288+-4];
	setp.geu.f32 	%p121, %f238, %f67;
	setp.gtu.f32 	%p122, %f236, %f238;
	or.pred  	%p123, %p121, %p122;
	selp.f32 	%f240, %f236, %f238, %p123;
	add.s32 	%r234, %r289, 1;
	selp.b32 	%r235, %r233, %r234, %p123;
	ld.shared.f32 	%f242, [%r288];
	setp.geu.f32 	%p124, %f242, %f67;
	setp.gtu.f32 	%p125, %f240, %f242;
	or.pred  	%p126, %p124, %p125;
	selp.f32 	%f244, %f240, %f242, %p126;
	add.s32 	%r236, %r289, 2;
	selp.b32 	%r237, %r235, %r236, %p126;
	ld.shared.f32 	%f246, [%r288+4];
	setp.geu.f32 	%p127, %f246, %f67;
	setp.gtu.f32 	%p128, %f244, %f246;
	or.pred  	%p129, %p127, %p128;
	selp.f32 	%f290, %f244, %f246, %p129;
	add.s32 	%r238, %r289, 3;
	selp.b32 	%r298, %r237, %r238, %p129;
	add.s32 	%r288, %r288, 16;
	add.s32 	%r289, %r289, 4;
	setp.ne.s32 	%p130, %r289, %r296;
	@%p130 bra 	$L__BB0_139;
$L__BB0_140:
	setp.eq.s32 	%p131, %r72, 0;
	@%p131 bra 	$L__BB0_143;
	shl.b32 	%r239, %r115, 2;
	shl.b32 	%r240, %r113, 2;
	add.s32 	%r241, %r239, %r240;
	shl.b32 	%r242, %r296, 2;
	mad.lo.s32 	%r243, %r110, %r241, %r242;
	mov.u32 	%r244, share;
	add.s32 	%r295, %r244, %r243;
	neg.s32 	%r294, %r72;
$L__BB0_142:
	.pragma "nounroll";
	ld.shared.f32 	%f248, [%r295];
	setp.geu.f32 	%p132, %f248, %f67;
	setp.gtu.f32 	%p133, %f290, %f248;
	or.pred  	%p134, %p132, %p133;
	selp.f32 	%f290, %f290, %f248, %p134;
	selp.b32 	%r298, %r298, %r296, %p134;
	add.s32 	%r296, %r296, 1;
	add.s32 	%r295, %r295, 4;
	add.s32 	%r294, %r294, 1;
	setp.ne.s32 	%p135, %r294, 0;
	@%p135 bra 	$L__BB0_142;
$L__BB0_143:
	cvta.to.global.u64 	%rd132, %rd48;
	add.s64 	%rd133, %rd132, %rd4;
	st.global.u8 	[%rd133], %r298;
	cvta.to.global.u64 	%rd134, %rd47;
	shl.b64 	%rd135, %rd4, 2;
	add.s64 	%rd136, %rd134, %rd135;
	st.global.f32 	[%rd136], %f290;
	mul.lo.s64 	%rd37, %rd49, %rd4;
	setp.lt.s32 	%p136, %r110, 1;
	@%p136 bra 	$L__BB0_155;
	mul.lo.s32 	%r95, %r298, %r115;
	and.b32  	%r96, %r110, 7;
	setp.lt.u32 	%p137, %r110, 8;
	mov.b32 	%r302, 0;
	@%p137 bra 	$L__BB0_147;
	and.b32  	%r302, %r110, 2147483640;
	neg.s32 	%r300, %r302;
	shl.b32 	%r246, %r95, 2;
	add.s32 	%r248, %r246, %r148;
	mov.u32 	%r249, share;
	add.s32 	%r250, %r248, %r249;
	add.s32 	%r299, %r250, 16;
	add.s64 	%rd137, %rd37, %rd1;
	add.s64 	%rd147, %rd137, 16;
$L__BB0_146:
	.pragma "nounroll";
	ld.shared.f32 	%f250, [%r299+-16];
	st.global.f32 	[%rd147+-16], %f250;
	ld.shared.f32 	%f251, [%r299+-12];
	st.global.f32 	[%rd147+-12], %f251;
	ld.shared.f32 	%f252, [%r299+-8];
	st.global.f32 	[%rd147+-8], %f252;
	ld.shared.f32 	%f253, [%r299+-4];
	st.global.f32 	[%rd147+-4], %f253;
	ld.shared.f32 	%f254, [%r299];
	st.global.f32 	[%rd147], %f254;
	ld.shared.f32 	%f255, [%r299+4];
	st.global.f32 	[%rd147+4], %f255;
	ld.shared.f32 	%f256, [%r299+8];
	st.global.f32 	[%rd147+8], %f256;
	ld.shared.f32 	%f257, [%r299+12];
	st.global.f32 	[%rd147+12], %f257;
	add.s32 	%r300, %r300, 8;
	add.s32 	%r299, %r299, 32;
	add.s64 	%rd147, %rd147, 32;
	setp.ne.s32 	%p138, %r300, 0;
	@%p138 bra 	$L__BB0_146;
$L__BB0_147:
	setp.eq.s32 	%p139, %r96, 0;
	@%p139 bra 	$L__BB0_155;
	add.s64 	%rd41, %rd1, %rd37;
	and.b32  	%r105, %r110, 3;
	setp.lt.u32 	%p140, %r96, 4;
	@%p140 bra 	$L__BB0_150;
	add.s32 	%r251, %r302, %r95;
	shl.b32 	%r252, %r251, 2;
	add.s32 	%r253, %r26, %r252;
	ld.shared.f32 	%f258, [%r253];
	mul.wide.u32 	%rd138, %r302, 4;
	add.s64 	%rd139, %rd41, %rd138;
	st.global.f32 	[%rd139], %f258;
	ld.shared.f32 	%f259, [%r253+4];
	st.global.f32 	[%rd139+4], %f259;
	ld.shared.f32 	%f260, [%r253+8];
	st.global.f32 	[%rd139+8], %f260;
	ld.shared.f32 	%f261, [%r253+12];
	st.global.f32 	[%rd139+12], %f261;
	add.s32 	%r302, %r302, 4;
$L__BB0_150:
	setp.eq.s32 	%p141, %r105, 0;
	@%p141 bra 	$L__BB0_155;
	setp.eq.s32 	%p142, %r105, 1;
	@%p142 bra 	$L__BB0_153;
	add.s32 	%r254, %r302, %r95;
	shl.b32 	%r255, %r254, 2;
	add.s32 	%r256, %r26, %r255;
	ld.shared.f32 	%f262, [%r256];
	mul.wide.u32 	%rd140, %r302, 4;
	add.s64 	%rd141, %rd41, %rd140;
	st.global.f32 	[%rd141], %f262;
	ld.shared.f32 	%f263, [%r256+4];
	st.global.f32 	[%rd141+4], %f263;
	add.s32 	%r302, %r302, 2;
$L__BB0_153:
	and.b32  	%r257, %r110, 1;
	setp.eq.b32 	%p143, %r257, 1;
	not.pred 	%p144, %p143;
	@%p144 bra 	$L__BB0_155;
	add.s32 	%r258, %r302, %r95;
	shl.b32 	%r259, %r258, 2;
	add.s32 	%r260, %r26, %r259;
	ld.shared.f32 	%f264, [%r260];
	mul.wide.u32 	%rd142, %r302, 4;
	add.s64 	%rd143, %rd41, %rd142;
	st.global.f32 	[%rd143], %f264;
$L__BB0_155:
	bar.sync 	0;
	ret;

}


// ===== COMPILED SASS (sm_100) =====

	.target	sm_100

	.elftype	@"ET_EXEC"


//--------------------- .note.nv.tkinfo           --------------------------
	.section	.note.nv.tkinfo,"",@"SHT_NOTE"
	.sectionflags	@"SHF_NOTE_NV_TKINFO"
	.tkinfo
        /*0018*/ 	.word	0x00000002
        /*0030*/ 	.string	""
        /*0030*/ 	.string	"ptxas"
        /*0030*/ 	.string	"Cuda compilation tools, release 13.0, V13.0.88"
        /*0030*/ 	.string	"Build cuda_13.0.r13.0/compiler.36424714_0"
        /*0030*/ 	.string	"-arch sm_100 -m 64 "



//--------------------- .note.nv.cuinfo           --------------------------
	.section	.note.nv.cuinfo,"",@"SHT_NOTE"
	.sectionflags	@"SHF_NOTE_NV_CUINFO"
        /*0018*/ 	.short	0x0002
        /*001a*/ 	.short	0x0064
        /*001c*/ 	.short	0x0082
	.zero		2


//--------------------- .nv.info                  --------------------------
	.section	.nv.info,"",@"SHT_CUDA_INFO"
	.align	4


	//----- nvinfo : EIATTR_REGCOUNT
	.align		4
        /*0000*/ 	.byte	0x04, 0x2f
        /*0002*/ 	.short	(.L_1 - .L_0)
	.align		4
.L_0:
        /*0004*/ 	.word	index@(_Z6kernelPcS_S_S_PfmmmmmiiS0_S_S0_mS0_iiiiff)
        /*0008*/ 	.word	0x00000028


	//----- nvinfo : EIATTR_FRAME_SIZE
	.align		4
.L_1:
        /*000c*/ 	.byte	0x04, 0x11
        /*000e*/ 	.short	(.L_3 - .L_2)
	.align		4
.L_2:
        /*0010*/ 	.word	index@($__internal_0_$__cuda_sm3x_div_rn_noftz_f32_slowpath)
        /*0014*/ 	.word	0x00000000


	//----- nvinfo : EIATTR_FRAME_SIZE
	.align		4
.L_3:
        /*0018*/ 	.byte	0x04, 0x11
        /*001a*/ 	.short	(.L_5 - .L_4)
	.align		4
.L_4:
        /*001c*/ 	.word	index@(_Z6kernelPcS_S_S_PfmmmmmiiS0_S_S0_mS0_iiiiff)
        /*0020*/ 	.word	0x00000000


	//----- nvinfo : EIATTR_MIN_STACK_SIZE
	.align		4
.L_5:
        /*0024*/ 	.byte	0x04, 0x12
        /*0026*/ 	.short	(.L_7 - .L_6)
	.align		4
.L_6:
        /*0028*/ 	.word	index@(_Z6kernelPcS_S_S_PfmmmmmiiS0_S_S0_mS0_iiiiff)
        /*002c*/ 	.word	0x00000000
.L_7:


//--------------------- .nv.compat                --------------------------
	.section	.nv.compat,"",@"SHT_CUDA_COMPAT_INFO"
	.align	4
        /*0000*/ 	.byte	0x02, 0x09, 0x00, 0x00, 0x02, 0x02, 0x01, 0x00, 0x02, 0x05, 0x05, 0x00, 0x03, 0x07, 0x01, 0x01
        /*0010*/ 	.byte	0x02, 0x03, 0x00, 0x00, 0x02, 0x06, 0x01, 0x00, 0x04, 0x0b, 0x08, 0x00, 0x01, 0x00, 0x00, 0x00
        /*0020*/ 	.byte	0x00, 0x00, 0x00, 0x00


//--------------------- .nv.info._Z6kernelPcS_S_S_PfmmmmmiiS0_S_S0_mS0_iiiiff --------------------------
	.section	.nv.info._Z6kernelPcS_S_S_PfmmmmmiiS0_S_S0_mS0_iiiiff,"",@"SHT_CUDA_INFO"
	.sectionflags	@""
	.align	4


	//----- nvinfo : EIATTR_CUDA_API_VERSION
	.align		4
        /*0000*/ 	.byte	0x04, 0x37
        /*0002*/ 	.short	(.L_9 - .L_8)
.L_8:
        /*0004*/ 	.word	0x00000082


	//----- nvinfo : EIATTR_KPARAM_INFO
	.align		4
.L_9:
        /*0008*/ 	.byte	0x04, 0x17
        /*000a*/ 	.short	(.L_11 - .L_10)
.L_10:
        /*000c*/ 	.word	0x00000000
        /*0010*/ 	.short	0x0016
        /*0012*/ 	.short	0x0094
        /*0014*/ 	.byte	0x00, 0xf0, 0x11, 0x00


	//----- nvinfo : EIATTR_KPARAM_INFO
	.align		4
.L_11:
        /*0018*/ 	.byte	0x04, 0x17
        /*001a*/ 	.short	(.L_13 - .L_12)
.L_12:
        /*001c*/ 	.word	0x00000000
        /*0020*/ 	.short	0x0015
        /*0022*/ 	.short	0x0090
        /*0024*/ 	.byte	0x00, 0xf0, 0x11, 0x00


	//----- nvinfo : EIATTR_KPARAM_INFO
	.align		4
.L_13:
        /*0028*/ 	.byte	0x04, 0x17
        /*002a*/ 	.short	(.L_15 - .L_14)
.L_14:
        /*002c*/ 	.word	0x00000000
        /*0030*/ 	.short	0x0014
        /*0032*/ 	.short	0x008c
        /*0034*/ 	.byte	0x00, 0xf0, 0x11, 0x00


	//----- nvinfo : EIATTR_KPARAM_INFO
	.align		4
.L_15:
        /*0038*/ 	.byte	0x04, 0x17
        /*003a*/ 	.short	(.L_17 - .L_16)
.L_16:
        /*003c*/ 	.word	0x00000000
        /*0040*/ 	.short	0x0013
        /*0042*/ 	.short	0x0088
        /*0044*/ 	.byte	0x00, 0xf0, 0x11, 0x00


	//----- nvinfo : EIATTR_KPARAM_INFO
	.align		4
.L_17:
        /*0048*/ 	.byte	0x04, 0x17
        /*004a*/ 	.short	(.L_19 - .L_18)
.L_18:
        /*004c*/ 	.word	0x00000000
        /*0050*/ 	.short	0x0012
        /*0052*/ 	.short	0x0084
        /*0054*/ 	.byte	0x00, 0xf0, 0x11, 0x00


	//----- nvinfo : EIATTR_KPARAM_INFO
	.align		4
.L_19:
        /*0058*/ 	.byte	0x04, 0x17
        /*005a*/ 	.short	(.L_21 - .L_20)
.L_20:
        /*005c*/ 	.word	0x00000000
        /*0060*/ 	.short	0x0011
        /*0062*/ 	.short	0x0080
        /*0064*/ 	.byte	0x00, 0xf0, 0x11, 0x00


	//----- nvinfo : EIATTR_KPARAM_INFO
	.align		4
.L_21:
        /*0068*/ 	.byte	0x04, 0x17
        /*006a*/ 	.short	(.L_23 - .L_22)
.L_22:
        /*006c*/ 	.word	0x00000000
        /*0070*/ 	.short	0x0010
        /*0072*/ 	.short	0x0078
        /*0074*/ 	.byte	0x00, 0xf5, 0x21, 0x00


	//----- nvinfo : EIATTR_KPARAM_INFO
	.align		4
.L_23:
        /*0078*/ 	.byte	0x04, 0x17
        /*007a*/ 	.short	(.L_25 - .L_24)
.L_24:
        /*007c*/ 	.word	0x00000000
        /*0080*/ 	.short	0x000f
        /*0082*/ 	.short	0x0070
        /*0084*/ 	.byte	0x00, 0xf0, 0x21, 0x00


	//----- nvinfo : EIATTR_KPARAM_INFO
	.align		4
.L_25:
        /*0088*/ 	.byte	0x04, 0x17
        /*008a*/ 	.short	(.L_27 - .L_26)
.L_26:
        /*008c*/ 	.word	0x00000000
        /*0090*/ 	.short	0x000e
        /*0092*/ 	.short	0x0068
        /*0094*/ 	.byte	0x00, 0xf5, 0x21, 0x00


	//----- nvinfo : EIATTR_KPARAM_INFO
	.align		4
.L_27:
        /*0098*/ 	.byte	0x04, 0x17
        /*009a*/ 	.short	(.L_29 - .L_28)
.L_28:
        /*009c*/ 	.word	0x00000000
        /*00a0*/ 	.short	0x000d
        /*00a2*/ 	.short	0x0060
        /*00a4*/ 	.byte	0x00, 0xf5, 0x21, 0x00


	//----- nvinfo : EIATTR_KPARAM_INFO
	.align		4
.L_29:
        /*00a8*/ 	.byte	0x04, 0x17
        /*00aa*/ 	.short	(.L_31 - .L_30)
.L_30:
        /*00ac*/ 	.word	0x00000000
        /*00b0*/ 	.short	0x000c
        /*00b2*/ 	.short	0x0058
        /*00b4*/ 	.byte	0x00, 0xf5, 0x21, 0x00


	//----- nvinfo : EIATTR_KPARAM_INFO
	.align		4
.L_31:
        /*00b8*/ 	.byte	0x04, 0x17
        /*00ba*/ 	.short	(.L_33 - .L_32)
.L_32:
        /*00bc*/ 	.word	0x00000000
        /*00c0*/ 	.short	0x000b
        /*00c2*/ 	.short	0x0054
        /*00c4*/ 	.byte	0x00, 0xf0, 0x11, 0x00


	//----- nvinfo : EIATTR_KPARAM_INFO
	.align		4
.L_33:
        /*00c8*/ 	.byte	0x04, 0x17
        /*00ca*/ 	.short	(.L_35 - .L_34)
.L_34:
        /*00cc*/ 	.word	0x00000000
        /*00d0*/ 	.short	0x000a
        /*00d2*/ 	.short	0x0050
        /*00d4*/ 	.byte	0x00, 0xf0, 0x11, 0x00


	//----- nvinfo : EIATTR_KPARAM_INFO
	.align		4
.L_35:
        /*00d8*/ 	.byte	0x04, 0x17
        /*00da*/ 	.short	(.L_37 - .L_36)
.L_36:
        /*00dc*/ 	.word	0x00000000
        /*00e0*/ 	.short	0x0009
        /*00e2*/ 	.short	0x0048
        /*00e4*/ 	.byte	0x00, 0xf0, 0x21, 0x00


	//----- nvinfo : EIATTR_KPARAM_INFO
	.align		4
.L_37:
        /*00e8*/ 	.byte	0x04, 0x17
        /*00ea*/ 	.short	(.L_39 - .L_38)
.L_38:
        /*00ec*/ 	.word	0x00000000
        /*00f0*/ 	.short	0x0008
        /*00f2*/ 	.short	0x0040
        /*00f4*/ 	.byte	0x00, 0xf0, 0x21, 0x00


	//----- nvinfo : EIATTR_KPARAM_INFO
	.align		4
.L_39:
        /*00f8*/ 	.byte	0x04, 0x17
        /*00fa*/ 	.short	(.L_41 - .L_40)
.L_40:
        /*00fc*/ 	.word	0x00000000
        /*0100*/ 	.short	0x0007
        /*0102*/ 	.short	0x0038
        /*0104*/ 	.byte	0x00, 0xf0, 0x21, 0x00


	//----- nvinfo : EIATTR_KPARAM_INFO
	.align		4
.L_41:
        /*0108*/ 	.byte	0x04, 0x17
        /*010a*/ 	.short	(.L_43 - .L_42)
.L_42:
        /*010c*/ 	.word	0x00000000
        /*0110*/ 	.short	0x0006
        /*0112*/ 	.short	0x0030
        /*0114*/ 	.byte	0x00, 0xf0, 0x21, 0x00


	//----- nvinfo : EIATTR_KPARAM_INFO
	.align		4
.L_43:
        /*0118*/ 	.byte	0x04, 0x17
        /*011a*/ 	.short	(.L_45 - .L_44)
.L_44:
        /*011c*/ 	.word	0x00000000
        /*0120*/ 	.short	0x0005
        /*0122*/ 	.short	0x0028
        /*0124*/ 	.byte	0x00, 0xf0, 0x21, 0x00


	//----- nvinfo : EIATTR_KPARAM_INFO
	.align		4
.L_45:
        /*0128*/ 	.byte	0x04, 0x17
        /*012a*/ 	.short	(.L_47 - .L_46)
.L_46:
        /*012c*/ 	.word	0x00000000
        /*0130*/ 	.short	0x0004
        /*0132*/ 	.short	0x0020
        /*0134*/ 	.byte	0x00, 0xf5, 0x21, 0x00


	//----- nvinfo : EIATTR_KPARAM_INFO
	.align		4
.L_47:
        /*0138*/ 	.byte	0x04, 0x17
        /*013a*/ 	.short	(.L_49 - .L_48)
.L_48:
        /*013c*/ 	.word	0x00000000
        /*0140*/ 	.short	0x0003
        /*0142*/ 	.short	0x0018
        /*0144*/ 	.byte	0x00, 0xf5, 0x21, 0x00


	//----- nvinfo : EIATTR_KPARAM_INFO
	.align		4
.L_49:
        /*0148*/ 	.byte	0x04, 0x17
        /*014a*/ 	.short	(.L_51 - .L_50)
.L_50:
        /*014c*/ 	.word	0x00000000
        /*0150*/ 	.short	0x0002
        /*0152*/ 	.short	0x0010
        /*0154*/ 	.byte	0x00, 0xf5, 0x21, 0x00


	//----- nvinfo : EIATTR_KPARAM_INFO
	.align		4
.L_51:
        /*0158*/ 	.byte	0x04, 0x17
        /*015a*/ 	.short	(.L_53 - .L_52)
.L_52:
        /*015c*/ 	.word	0x00000000
        /*0160*/ 	.short	0x0001
        /*0162*/ 	.short	0x0008
        /*0164*/ 	.byte	0x00, 0xf5, 0x21, 0x00


	//----- nvinfo : EIATTR_KPARAM_INFO
	.align		4
.L_53:
        /*0168*/ 	.byte	0x04, 0x17
        /*016a*/ 	.short	(.L_55 - .L_54)
.L_54:
        /*016c*/ 	.word	0x00000000
        /*0170*/ 	.short	0x0000
        /*0172*/ 	.short	0x0000
        /*0174*/ 	.byte	0x00, 0xf5, 0x21, 0x00


	//----- nvinfo : EIATTR_SPARSE_MMA_MASK
	.align		4
.L_55:
        /*0178*/ 	.byte	0x03, 0x50
        /*017a*/ 	.short	0x0000


	//----- nvinfo : EIATTR_MAXREG_COUNT
	.align		4
        /*017c*/ 	.byte	0x03, 0x1b
        /*017e*/ 	.short	0x00ff


	//----- nvinfo : EIATTR_NUM_BARRIERS
	.align		4
        /*0180*/ 	.byte	0x02, 0x4c
        /*0182*/ 	.byte	0x01
	.zero		1


	//----- nvinfo : EIATTR_MERCURY_ISA_VERSION
	.align		4
        /*0184*/ 	.byte	0x03, 0x5f
        /*0186*/ 	.short	0x0101


	//----- nvinfo : EIATTR_VRC_CTA_INIT_COUNT
	.align		4
        /*0188*/ 	.byte	0x02, 0x4a
	.zero		1
	.zero		1


	//----- nvinfo : EIATTR_EXIT_INSTR_OFFSETS
	.align		4
        /*018c*/ 	.byte	0x04, 0x1c
        /*018e*/ 	.short	(.L_57 - .L_56)


	//   ....[0]....
.L_56:
        /*0190*/ 	.word	0x00004dc0


	//----- nvinfo : EIATTR_CRS_STACK_SIZE
	.align		4
.L_57:
        /*0194*/ 	.byte	0x04, 0x1e
        /*0196*/ 	.short	(.L_59 - .L_58)
.L_58:
        /*0198*/ 	.word	0x00000000


	//----- nvinfo : EIATTR_CBANK_PARAM_SIZE
	.align		4
.L_59:
        /*019c*/ 	.byte	0x03, 0x19
        /*019e*/ 	.short	0x0098


	//----- nvinfo : EIATTR_PARAM_CBANK
	.align		4
        /*01a0*/ 	.byte	0x04, 0x0a
        /*01a2*/ 	.short	(.L_61 - .L_60)
	.align		4
.L_60:
        /*01a4*/ 	.word	index@(.nv.constant0._Z6kernelPcS_S_S_PfmmmmmiiS0_S_S0_mS0_iiiiff)
        /*01a8*/ 	.short	0x0380
        /*01aa*/ 	.short	0x0098


	//----- nvinfo : EIATTR_SW_WAR
	.align		4
.L_61:
        /*01ac*/ 	.byte	0x04, 0x36
        /*01ae*/ 	.short	(.L_63 - .L_62)
.L_62:
        /*01b0*/ 	.word	0x00000008
.L_63:


//--------------------- .nv.callgraph             --------------------------
	.section	.nv.callgraph,"",@"SHT_CUDA_CALLGRAPH"
	.align	4
	.sectionentsize	8
	.align		4
        /*0000*/ 	.word	0x00000000
	.align		4
        /*0004*/ 	.word	0xffffffff
	.align		4
        /*0008*/ 	.word	0x00000000
	.align		4
        /*000c*/ 	.word	0xfffffffe
	.align		4
        /*0010*/ 	.word	0x00000000
	.align		4
        /*0014*/ 	.word	0xfffffffd
	.align		4
        /*0018*/ 	.word	0x00000000
	.align		4
        /*001c*/ 	.word	0xfffffffc


//--------------------- .text._Z6kernelPcS_S_S_PfmmmmmiiS0_S_S0_mS0_iiiiff --------------------------
	.section	.text._Z6kernelPcS_S_S_PfmmmmmiiS0_S_S0_mS0_iiiiff,"ax",@progbits
	.align	128
        .global         _Z6kernelPcS_S_S_PfmmmmmiiS0_S_S0_mS0_iiiiff
        .type           _Z6kernelPcS_S_S_PfmmmmmiiS0_S_S0_mS0_iiiiff,@function
        .size           _Z6kernelPcS_S_S_PfmmmmmiiS0_S_S0_mS0_iiiiff,(.L_x_107 - _Z6kernelPcS_S_S_PfmmmmmiiS0_S_S0_mS0_iiiiff)
        .other          _Z6kernelPcS_S_S_PfmmmmmiiS0_S_S0_mS0_iiiiff,@"STO_CUDA_ENTRY STV_DEFAULT"
_Z6kernelPcS_S_S_PfmmmmmiiS0_S_S0_mS0_iiiiff:
.text._Z6kernelPcS_S_S_PfmmmmmiiS0_S_S0_mS0_iiiiff:
[----:B------:R-:W-:Y:S01]  /*0000*/  LDC R1, c[0x0][0x37c] ;  /* 0x0000df00ff017b82 */ /* 0x000fe20000000800 */
[----:B------:R-:W0:Y:S01]  /*0010*/  S2R R30, SR_TID.X ;  /* 0x00000000001e7919 */ /* 0x000e220000002100 */
[----:B------:R-:W0:Y:S06]  /*0020*/  LDCU UR4, c[0x0][0x404] ;  /* 0x00008080ff0477ac */ /* 0x000e2c0008000800 */
[----:B------:R-:W1:Y:S01]  /*0030*/  S2UR UR12, SR_CTAID.X ;  /* 0x00000000000c79c3 */ /* 0x000e620000002500 */
[----:B------:R-:W-:Y:S01]  /*0040*/  BSSY.RECONVERGENT B0, `(.L_x_0) ;  /* 0x0000135000007945 */ /* 0x000fe20003800200 */
[----:B------:R-:W2:Y:S01]  /*0050*/  LDCU UR5, c[0x0][0x3d0] ;  /* 0x00007a00ff0577ac */ /* 0x000ea20008000800 */
[----:B------:R-:W3:Y:S05]  /*0060*/  LDCU.64 UR10, c[0x0][0x358] ;  /* 0x00006b00ff0a77ac */ /* 0x000eea0008000a00 */
[----:B------:R-:W1:Y:S08]  /*0070*/  LDC.64 R28, c[0x0][0x380] ;  /* 0x0000e000ff1c7b82 */ /* 0x000e700000000a00 */
[----:B------:R-:W4:Y:S08]  /*0080*/  LDC.64 R26, c[0x0][0x388] ;  /* 0x0000e200ff1a7b82 */ /* 0x000f300000000a00 */
[----:B------:R-:W1:Y:S01]  /*0090*/  LDC.64 R6, c[0x0][0x3a8] ;  /* 0x0000ea00ff067b82 */ /* 0x000e620000000a00 */
[----:B0-----:R-:W-:Y:S01]  /*00a0*/  ISETP.GE.AND P0, PT, R30, UR4, PT ;  /* 0x000000041e007c0c */ /* 0x001fe2000bf06270 */
[----:B--2---:R-:W-:-:S06]  /*00b0*/  UIMAD UR4, UR4, UR5, URZ ;  /* 0x00000005040472a4 */ /* 0x004fcc000f8e02ff */
[----:B------:R-:W4:Y:S01]  /*00c0*/  LDC.64 R2, c[0x0][0x3b0] ;  /* 0x0000ec00ff027b82 */ /* 0x000f220000000a00 */
[----:B-1----:R-:W-:-:S04]  /*00d0*/  IMAD.WIDE.U32 R28, R6, UR12, R28 ;  /* 0x0000000c061c7c25 */ /* 0x002fc8000f8e001c */
[----:B----4-:R-:W-:Y:S01]  /*00e0*/  IMAD.WIDE.U32 R26, R2, UR12, R26 ;  /* 0x0000000c021a7c25 */ /* 0x010fe2000f8e001a */
[----:B---3--:R-:W-:Y:S06]  /*00f0*/  @P0 BRA `(.L_x_1) ;  /* 0x0000001000a40947 */ /* 0x008fec0003800000 */
[----:B------:R-:W0:Y:S01]  /*0100*/  LDCU UR5, c[0x0][0x400] ;  /* 0x00008000ff0577ac */ /* 0x000e220008000800 */
[----:B------:R-:W-:Y:S01]  /*0110*/  BSSY.RECONVERGENT B1, `(.L_x_2) ;  /* 0x0000019000017945 */ /* 0x000fe20003800200 */
[----:B------:R-:W-:Y:S02]  /*0120*/  IMAD R7, R7, UR12, R29 ;  /* 0x0000000c07077c24 */ /* 0x000fe4000f8e021d */
[----:B------:R-:W-:Y:S02]  /*0130*/  IMAD R6, R3, UR12, R27 ;  /* 0x0000000c03067c24 */ /* 0x000fe4000f8e021b */
[----:B------:R-:W-:Y:S02]  /*0140*/  IMAD.MOV.U32 R13, RZ, RZ, RZ ;  /* 0x000000ffff0d7224 */ /* 0x000fe400078e00ff */
[----:B------:R-:W-:Y:S02]  /*0150*/  IMAD.MOV.U32 R0, RZ, RZ, RZ ;  /* 0x000000ffff007224 */ /* 0x000fe400078e00ff */
[----:B0-----:R-:W-:-:S07]  /*0160*/  IMAD R14, R30, UR5, RZ ;  /* 0x000000051e0e7c24 */ /* 0x001fce000f8e02ff */
.L_x_5:
[----:B------:R-:W-:-:S05]  /*0170*/  IMAD.IADD R5, R14, 0x1, R0 ;  /* 0x000000010e057824 */ /* 0x000fca00078e0200 */
[----:B------:R-:W-:Y:S02]  /*0180*/  SHF.R.S32.HI R4, RZ, 0x1f, R5 ;  /* 0x0000001fff047819 */ /* 0x000fe40000011405 */
[----:B------:R-:W-:-:S05]  /*0190*/  IADD3 R2, P0, PT, R5, R28, RZ ;  /* 0x0000001c05027210 */ /* 0x000fca0007f1e0ff */
[----:B------:R-:W-:-:S05]  /*01a0*/  IMAD.X R3, R4, 0x1, R7, P0 ;  /* 0x0000000104037824 */ /* 0x000fca00000e0607 */
[----:B------:R-:W2:Y:S01]  /*01b0*/  LDG.E.U8 R2, desc[UR10][R2.64] ;  /* 0x0000000a02027981 */ /* 0x000ea2000c1e1100 */
[----:B------:R-:W-:Y:S01]  /*01c0*/  BSSY.RECONVERGENT B2, `(.L_x_3) ;  /* 0x000000a000027945 */ /* 0x000fe20003800200 */
[----:B--2---:R-:W-:-:S13]  /*01d0*/  ISETP.NE.AND P0, PT, R2, 0x1, PT ;  /* 0x000000010200780c */ /* 0x004fda0003f05270 */
[----:B------:R-:W-:Y:S05]  /*01e0*/  @P0 BRA `(.L_x_4) ;  /* 0x00000000001c0947 */ /* 0x000fea0003800000 */
[----:B------:R-:W-:-:S05]  /*01f0*/  IADD3 R2, P0, PT, R5, R26, RZ ;  /* 0x0000001a05027210 */ /* 0x000fca0007f1e0ff */
[----:B------:R-:W-:-:S05]  /*0200*/  IMAD.X R3, R4, 0x1, R6, P0 ;  /* 0x0000000104037824 */ /* 0x000fca00000e0606 */
[----:B------:R-:W2:Y:S01]  /*0210*/  LDG.E.U8 R2, desc[UR10][R2.64] ;  /* 0x0000000a02027981 */ /* 0x000ea2000c1e1100 */
[----:B------:R-:W-:Y:S01]  /*0220*/  VIADD R4, R13, 0x2 ;  /* 0x000000020d047836 */ /* 0x000fe20000000000 */
[----:B--2---:R-:W-:-:S13]  /*0230*/  ISETP.GE.U32.AND P0, PT, R2, 0x4, PT ;  /* 0x000000040200780c */ /* 0x004fda0003f06070 */
[----:B------:R-:W-:-:S04]  /*0240*/  @P0 IMAD.MOV R4, RZ, RZ, R13 ;  /* 0x000000ffff040224 */ /* 0x000fc800078e020d */
[----:B------:R-:W-:-:S07]  /*0250*/  IMAD.MOV.U32 R13, RZ, RZ, R4 ;  /* 0x000000ffff0d7224 */ /* 0x000fce00078e0004 */
.L_x_4:
[----:B------:R-:W-:Y:S05]  /*0260*/  BSYNC.RECONVERGENT B2 ;  /* 0x0000000000027941 */ /* 0x000fea0003800200 */
.L_x_3:
[C---:B------:R-:W-:Y:S01]  /*0270*/  ISETP.GE.AND P0, PT, R0.reuse, R13, PT ;  /* 0x0000000d0000720c */ /* 0x040fe20003f06270 */
[----:B------:R-:W-:-:S12]  /*0280*/  VIADD R0, R0, 0x1 ;  /* 0x0000000100007836 */ /* 0x000fd80000000000 */
[----:B------:R-:W-:Y:S05]  /*0290*/  @!P0 BRA `(.L_x_5) ;  /* 0xfffffffc00b48947 */ /* 0x000fea000383ffff */
[----:B------:R-:W-:Y:S05]  /*02a0*/  BSYNC.RECONVERGENT B1 ;  /* 0x0000000000017941 */ /* 0x000fea0003800200 */
.L_x_2:
[----:B------:R-:W0:Y:S02]  /*02b0*/  LDCU UR6, c[0x0][0x3d0] ;  /* 0x00007a00ff0677ac */ /* 0x000e240008000800 */
[----:B0-----:R-:W-:-:S09]  /*02c0*/  UISETP.GE.AND UP0, UPT, UR6, 0x1, UPT ;  /* 0x000000010600788c */ /* 0x001fd2000bf06270 */
[----:B------:R-:W-:Y:S05]  /*02d0*/  BRA.U !UP0, `(.L_x_1) ;  /* 0x00000011082c7547 */ /* 0x000fea000b800000 */
[----:B------:R-:W-:Y:S01]  /*02e0*/  IMAD.IADD R3, R14, 0x1, R13 ;  /* 0x000000010e037824 */ /* 0x000fe200078e020d */
[----:B------:R-:W-:Y:S02]  /*02f0*/  UIMAD UR5, UR12, UR6, UR6 ;  /* 0x000000060c0572a4 */ /* 0x000fe4000f8e0206 */
[C---:B------:R-:W-:Y:S02]  /*0300*/  IMAD R12, R30.reuse, UR6, RZ ;  /* 0x000000061e0c7c24 */ /* 0x040fe4000f8e02ff */
[----:B------:R-:W-:Y:S01]  /*0310*/  VIADD R5, R13, 0xffffffff ;  /* 0xffffffff0d057836 */ /* 0x000fe20000000000 */
[C---:B------:R-:W-:Y:S01]  /*0320*/  IADD3 R24, P0, PT, R3.reuse, R28, RZ ;  /* 0x0000001c03187210 */ /* 0x040fe20007f1e0ff */
[----:B------:R-:W-:Y:S01]  /*0330*/  IMAD.MOV.U32 R10, RZ, RZ, RZ ;  /* 0x000000ffff0a7224 */ /* 0x000fe200078e00ff */
[----:B------:R-:W-:Y:S01]  /*0340*/  IADD3 R22, P1, PT, R3, R26, RZ ;  /* 0x0000001a03167210 */ /* 0x000fe20007f3e0ff */
[----:B------:R-:W-:Y:S01]  /*0350*/  IMAD R11, R30, UR5, RZ ;  /* 0x000000051e0b7c24 */ /* 0x000fe2000f8e02ff */
[----:B------:R-:W-:-:S04]  /*0360*/  SHF.R.S32.HI R3, RZ, 0x1f, R3 ;  /* 0x0000001fff037819 */ /* 0x000fc80000011403 */
[C---:B------:R-:W-:Y:S01]  /*0370*/  IADD3.X R25, PT, PT, R3.reuse, R7, RZ, P0, !PT ;  /* 0x0000000703197210 */ /* 0x040fe200007fe4ff */
[----:B------:R-:W-:-:S07]  /*0380*/  IMAD.X R23, R3, 0x1, R6, P1 ;  /* 0x0000000103177824 */ /* 0x000fce00008e0606 */
.L_x_36:
[----:B0-----:R-:W0:Y:S01]  /*0390*/  LDC.64 R20, c[0x0][0x3a0] ;  /* 0x0000e800ff147b82 */ /* 0x001e220000000a00 */
[----:B------:R-:W0:Y:S01]  /*03a0*/  LDCU.64 UR6, c[0x0][0x3c8] ;  /* 0x00007900ff0677ac */ /* 0x000e220008000a00 */
[----:B------:R-:W-:Y:S01]  /*03b0*/  ISETP.NE.AND P0, PT, R13, RZ, PT ;  /* 0x000000ff0d00720c */ /* 0x000fe20003f05270 */
[----:B0-----:R-:W-:-:S04]  /*03c0*/  IMAD.WIDE.U32 R20, R10, UR6, R20 ;  /* 0x000000060a147c25 */ /* 0x001fc8000f8e0014 */
[----:B------:R-:W-:-:S08]  /*03d0*/  IMAD R21, R10, UR7, R21 ;  /* 0x000000070a157c24 */ /* 0x000fd0000f8e0215 */
[----:B-----5:R-:W-:Y:S05]  /*03e0*/  @!P0 BRA `(.L_x_6) ;  /* 0x0000000c00c08947 */ /* 0x020fea0003800000 */
[----:B------:R-:W0:Y:S01]  /*03f0*/  LDCU UR5, c[0x0][0x400] ;  /* 0x00008000ff0577ac */ /* 0x000e220008000800 */
[----:B------:R-:W-:Y:S01]  /*0400*/  ISETP.GE.AND P0, PT, R13, RZ, PT ;  /* 0x000000ff0d00720c */ /* 0x000fe20003f06270 */
[----:B------:R-:W-:Y:S01]  /*0410*/  IMAD.IADD R4, R11, 0x1, R10 ;  /* 0x000000010b047824 */ /* 0x000fe200078e020a */
[----:B------:R-:W-:Y:S03]  /*0420*/  BSSY.RECONVERGENT B3, `(.L_x_7) ;  /* 0x00000de000037945 */ /* 0x000fe60003800200 */
[----:B0-----:R-:W-:-:S08]  /*0430*/  IMAD R4, R4, UR5, RZ ;  /* 0x0000000504047c24 */ /* 0x001fd0000f8e02ff */
[----:B------:R-:W-:Y:S05]  /*0440*/  @!P0 BRA `(.L_x_8) ;  /* 0x0000000c006c8947 */ /* 0x000fea0003800000 */
[----:B------:R-:W-:Y:S01]  /*0450*/  LOP3.LUT R0, R13, 0x1, RZ, 0xc0, !PT ;  /* 0x000000010d007812 */ /* 0x000fe200078ec0ff */
[----:B------:R-:W-:Y:S01]  /*0460*/  BSSY.RECONVERGENT B4, `(.L_x_9) ;  /* 0x000003d000047945 */ /* 0x000fe20003800200 */
[--C-:B------:R-:W-:Y:S02]  /*0470*/  IMAD.MOV.U32 R9, RZ, RZ, R13.reuse ;  /* 0x000000ffff097224 */ /* 0x100fe400078e000d */
[----:B------:R-:W-:Y:S01]  /*0480*/  ISETP.NE.U32.AND P0, PT, R0, 0x1, PT ;  /* 0x000000010000780c */ /* 0x000fe20003f05070 */
[----:B------:R-:W-:-:S12]  /*0490*/  IMAD.MOV.U32 R8, RZ, RZ, R13 ;  /* 0x000000ffff087224 */ /* 0x000fd800078e000d */
[----:B------:R-:W-:Y:S05]  /*04a0*/  @!P0 BRA `(.L_x_10) ;  /* 0x0000000000e08947 */ /* 0x000fea0003800000 */
[----:B------:R-:W2:Y:S01]  /*04b0*/  LDG.E.U8 R0, desc[UR10][R24.64] ;  /* 0x0000000a18007981 */ /* 0x000ea2000c1e1100 */
[----:B------:R-:W-:Y:S01]  /*04c0*/  IMAD.MOV.U32 R9, RZ, RZ, R5 ;  /* 0x000000ffff097224 */ /* 0x000fe200078e0005 */
[----:B--2---:R-:W-:-:S13]  /*04d0*/  ISETP.NE.AND P0, PT, R0, 0x1, PT ;  /* 0x000000010000780c */ /* 0x004fda0003f05270 */
[----:B------:R-:W-:Y:S05]  /*04e0*/  @P0 BRA `(.L_x_10) ;  /* 0x0000000000d00947 */ /* 0x000fea0003800000 */
[----:B------:R-:W2:Y:S01]  /*04f0*/  LDG.E.U8 R0, desc[UR10][R24.64+-0x1] ;  /* 0xffffff0a18007981 */ /* 0x000ea2000c1e1100 */
[----:B------:R-:W0:Y:S01]  /*0500*/  LDC.64 R8, c[0x0][0x3f8] ;  /* 0x0000fe00ff087b82 */ /* 0x000e220000000a00 */
[----:B------:R-:W-:-:S04]  /*0510*/  IMAD.IADD R3, R5, 0x1, R4 ;  /* 0x0000000105037824 */ /* 0x000fc800078e0204 */
[----:B0-----:R-:W-:-:S05]  /*0520*/  IMAD.WIDE R8, R3, 0x4, R8 ;  /* 0x0000000403087825 */ /* 0x001fca00078e0208 */
[----:B------:R0:W5:Y:S01]  /*0530*/  LDG.E R16, desc[UR10][R8.64+0x4] ;  /* 0x0000040a08107981 */ /* 0x000162000c1e1900 */
[----:B--2---:R-:W-:-:S13]  /*0540*/  ISETP.NE.AND P0, PT, R0, RZ, PT ;  /* 0x000000ff0000720c */ /* 0x004fda0003f05270 */
[----:B------:R-:W2:Y:S04]  /*0550*/  @!P0 LDG.E.S8 R3, desc[UR10][R22.64+-0x1] ;  /* 0xffffff0a16038981 */ /* 0x000ea8000c1e1300 */
[----:B------:R0:W5:Y:S01]  /*0560*/  @P0 LDG.E R15, desc[UR10][R8.64] ;  /* 0x0000000a080f0981 */ /* 0x000162000c1e1900 */
[----:B--2---:R-:W-:-:S05]  /*0570*/  @!P0 IMAD.WIDE R2, R3, 0x4, R20 ;  /* 0x0000000403028825 */ /* 0x004fca00078e0214 */
[----:B------:R-:W2:Y:S04]  /*0580*/  @!P0 LDG.E R15, desc[UR10][R2.64] ;  /* 0x0000000a020f8981 */ /* 0x000ea8000c1e1900 */
[----:B--2---:R0:W-:Y:S04]  /*0590*/  @!P0 STG.E desc[UR10][R8.64], R15 ;  /* 0x0000000f08008986 */ /* 0x0041e8000c10190a */
[----:B------:R-:W2:Y:S01]  /*05a0*/  LDG.E.U8 R0, desc[UR10][R22.64] ;  /* 0x0000000a16007981 */ /* 0x000ea2000c1e1100 */
[----:B------:R-:W-:Y:S01]  /*05b0*/  BSSY.RECONVERGENT B5, `(.L_x_11) ;  /* 0x0000021000057945 */ /* 0x000fe20003800200 */
[----:B------:R-:W-:Y:S01]  /*05c0*/  IMAD.MOV.U32 R17, RZ, RZ, RZ ;  /* 0x000000ffff117224 */ /* 0x000fe200078e00ff */
[----:B--2---:R-:W-:-:S13]  /*05d0*/  ISETP.GT.AND P0, PT, R0, 0x1, PT ;  /* 0x000000010000780c */ /* 0x004fda0003f04270 */
[----:B0-----:R-:W-:Y:S05]  /*05e0*/  @P0 BRA `(.L_x_12) ;  /* 0x0000000000200947 */ /* 0x001fea0003800000 */
[----:B------:R-:W-:-:S13]  /*05f0*/  ISETP.NE.AND P0, PT, R0, RZ, PT ;  /* 0x000000ff0000720c */ /* 0x000fda0003f05270 */
[----:B------:R-:W-:Y:S05]  /*0600*/  @!P0 BRA `(.L_x_13) ;  /* 0x0000000000108947 */ /* 0x000fea0003800000 */
[----:B------:R-:W-:-:S13]  /*0610*/  ISETP.NE.AND P0, PT, R0, 0x1, PT ;  /* 0x000000010000780c */ /* 0x000fda0003f05270 */
[----:B------:R-:W-:Y:S05]  /*0620*/  @P0 BRA `(.L_x_14) ;  /* 0x0000000000640947 */ /* 0x000fea0003800000 */
[----:B-----5:R-:W-:Y:S01]  /*0630*/  FADD R17, -R16, R15 ;  /* 0x0000000f10117221 */ /* 0x020fe20000000100 */
[----:B------:R-:W-:Y:S06]  /*0640*/  BRA `(.L_x_14) ;  /* 0x00000000005c7947 */ /* 0x000fec0003800000 */
.L_x_13:
[----:B-----5:R-:W-:Y:S01]  /*0650*/  FADD R17, R16, R15 ;  /* 0x0000000f10117221 */ /* 0x020fe20000000000 */
[----:B------:R-:W-:Y:S06]  /*0660*/  BRA `(.L_x_14) ;  /* 0x0000000000547947 */ /* 0x000fec0003800000 */
.L_x_12:
[----:B------:R-:W-:-:S13]  /*0670*/  ISETP.NE.AND P0, PT, R0, 0x2, PT ;  /* 0x000000020000780c */ /* 0x000fda0003f05270 */
[----:B------:R-:W-:Y:S05]  /*0680*/  @!P0 BRA `(.L_x_15) ;  /* 0x0000000000488947 */ /* 0x000fea0003800000 */
[----:B------:R-:W-:-:S13]  /*0690*/  ISETP.NE.AND P0, PT, R0, 0x3, PT ;  /* 0x000000030000780c */ /* 0x000fda0003f05270 */
[----:B------:R-:W-:Y:S05]  /*06a0*/  @P0 BRA `(.L_x_14) ;  /* 0x0000000000440947 */ /* 0x000fea0003800000 */
[----:B-----5:R-:W0:Y:S01]  /*06b0*/  MUFU.RCP R0, R16 ;  /* 0x0000001000007308 */ /* 0x020e220000001000 */
[----:B------:R-:W-:Y:S07]  /*06c0*/  BSSY.RECONVERGENT B6, `(.L_x_16) ;  /* 0x000000c000067945 */ /* 0x000fee0003800200 */
[----:B------:R-:W1:Y:S01]  /*06d0*/  FCHK P0, R15, R16 ;  /* 0x000000100f007302 */ /* 0x000e620000000000 */
[----:B0-----:R-:W-:-:S04]  /*06e0*/  FFMA R3, -R16, R0, 1 ;  /* 0x3f80000010037423 */ /* 0x001fc80000000100 */
[----:B------:R-:W-:-:S04]  /*06f0*/  FFMA R0, R0, R3, R0 ;  /* 0x0000000300007223 */ /* 0x000fc80000000000 */
[----:B------:R-:W-:-:S04]  /*0700*/  FFMA R2, R0, R15, RZ ;  /* 0x0000000f00027223 */ /* 0x000fc800000000ff */
[----:B------:R-:W-:-:S04]  /*0710*/  FFMA R3, -R16, R2, R15 ;  /* 0x0000000210037223 */ /* 0x000fc8000000010f */
[----:B------:R-:W-:Y:S01]  /*0720*/  FFMA R0, R0, R3, R2 ;  /* 0x0000000300007223 */ /* 0x000fe20000000002 */
[----:B-1----:R-:W-:Y:S06]  /*0730*/  @!P0 BRA `(.L_x_17) ;  /* 0x0000000000108947 */ /* 0x002fec0003800000 */
[----:B------:R-:W-:Y:S01]  /*0740*/  IMAD.MOV.U32 R0, RZ, RZ, R15 ;  /* 0x000000ffff007224 */ /* 0x000fe200078e000f */
[----:B------:R-:W-:Y:S01]  /*0750*/  MOV R31, 0x780 ;  /* 0x00000780001f7802 */ /* 0x000fe20000000f00 */
[----:B------:R-:W-:-:S07]  /*0760*/  IMAD.MOV.U32 R2, RZ, RZ, R16 ;  /* 0x000000ffff027224 */ /* 0x000fce00078e0010 */
[----:B------:R-:W-:Y:S05]  /*0770*/  CALL.REL.NOINC `($__internal_0_$__cuda_sm3x_div_rn_noftz_f32_slowpath) ;  /* 0x0000004400947944 */ /* 0x000fea0003c00000 */
.L_x_17:
[----:B------:R-:W-:Y:S05]  /*0780*/  BSYNC.RECONVERGENT B6 ;  /* 0x0000000000067941 */ /* 0x000fea0003800200 */
.L_x_16:
[----:B------:R-:W-:Y:S01]  /*0790*/  IMAD.MOV.U32 R17, RZ, RZ, R0 ;  /* 0x000000ffff117224 */ /* 0x000fe200078e0000 */
[----:B------:R-:W-:Y:S06]  /*07a0*/  BRA `(.L_x_14) ;  /* 0x0000000000047947 */ /* 0x000fec0003800000 */
.L_x_15:
[----:B-----5:R-:W-:-:S07]  /*07b0*/  FMUL R17, R16, R15 ;  /* 0x0000000f10117220 */ /* 0x020fce0000400000 */
.L_x_14:
[----:B------:R-:W-:Y:S05]  /*07c0*/  BSYNC.RECONVERGENT B5 ;  /* 0x0000000000057941 */ /* 0x000fea0003800200 */
.L_x_11:
[----:B------:R0:W-:Y:S04]  /*07d0*/  STG.E desc[UR10][R8.64+0x4], R17 ;  /* 0x0000041108007986 */ /* 0x0001e8000c10190a */
[----:B------:R-:W2:Y:S01]  /*07e0*/  LDG.E.U8 R0, desc[UR10][R22.64] ;  /* 0x0000000a16007981 */ /* 0x000ea2000c1e1100 */
[----:B0-----:R-:W-:Y:S02]  /*07f0*/  VIADD R8, R13, 0xfffffffe ;  /* 0xfffffffe0d087836 */ /* 0x001fe40000000000 */
[----:B------:R-:W-:Y:S01]  /*0800*/  IMAD.MOV.U32 R9, RZ, RZ, R5 ;  /* 0x000000ffff097224 */ /* 0x000fe200078e0005 */
[----:B--2---:R-:W-:-:S13]  /*0810*/  ISETP.GE.U32.AND P0, PT, R0, 0x4, PT ;  /* 0x000000040000780c */ /* 0x004fda0003f06070 */
[----:B------:R-:W-:-:S07]  /*0820*/  @P0 IADD3 R8, PT, PT, R13, RZ, RZ ;  /* 0x000000ff0d080210 */ /* 0x000fce0007ffe0ff */
.L_x_10:
[----:B------:R-:W-:Y:S05]  /*0830*/  BSYNC.RECONVERGENT B4 ;  /* 0x0000000000047941 */ /* 0x000fea0003800200 */
.L_x_9:
[----:B------:R-:W-:-:S05]  /*0840*/  IMAD.IADD R17, R14, 0x1, R9 ;  /* 0x000000010e117824 */ /* 0x000fca00078e0209 */
[----:B------:R-:W-:Y:S02]  /*0850*/  SHF.R.S32.HI R0, RZ, 0x1f, R17 ;  /* 0x0000001fff007819 */ /* 0x000fe40000011411 */
[----:B------:R-:W-:-:S05]  /*0860*/  IADD3 R18, P0, PT, R17, R28, RZ ;  /* 0x0000001c11127210 */ /* 0x000fca0007f1e0ff */
[----:B------:R-:W-:-:S05]  /*0870*/  IMAD.X R19, R0, 0x1, R7, P0 ;  /* 0x0000000100137824 */ /* 0x000fca00000e0607 */
[----:B------:R-:W2:Y:S01]  /*0880*/  LDG.E.U8 R2, desc[UR10][R18.64] ;  /* 0x0000000a12027981 */ /* 0x000ea2000c1e1100 */
[----:B-----5:R-:W-:Y:S01]  /*0890*/  IADD3 R16, P1, PT, R17, R26, RZ ;  /* 0x0000001a11107210 */ /* 0x020fe20007f3e0ff */
[----:B------:R-:W-:Y:S04]  /*08a0*/  BSSY.RECONVERGENT B4, `(.L_x_18) ;  /* 0x0000047000047945 */ /* 0x000fe80003800200 */
[----:B------:R-:W-:Y:S01]  /*08b0*/  IMAD.X R17, R0, 0x1, R6, P1 ;  /* 0x0000000100117824 */ /* 0x000fe200008e0606 */
[----:B--2---:R-:W-:-:S13]  /*08c0*/  ISETP.NE.AND P0, PT, R2, 0x1, PT ;  /* 0x000000010200780c */ /* 0x004fda0003f05270 */
[----:B------:R-:W-:Y:S05]  /*08d0*/  @P0 BRA `(.L_x_19) ;  /* 0x00000004000c0947 */ /* 0x000fea0003800000 */
[----:B------:R-:W-:-:S05]  /*08e0*/  IMAD.IADD R33, R14, 0x1, R8 ;  /* 0x000000010e217824 */ /* 0x000fca00078e0208 */
[----:B------:R-:W-:Y:S02]  /*08f0*/  SHF.R.S32.HI R0, RZ, 0x1f, R33 ;  /* 0x0000001fff007819 */ /* 0x000fe40000011421 */
[----:B------:R-:W-:-:S05]  /*0900*/  IADD3 R34, P0, PT, R33, R28, RZ ;  /* 0x0000001c21227210 */ /* 0x000fca0007f1e0ff */
[----:B------:R-:W-:-:S05]  /*0910*/  IMAD.X R35, R0, 0x1, R7, P0 ;  /* 0x0000000100237824 */ /* 0x000fca00000e0607 */
[----:B------:R-:W2:Y:S01]  /*0920*/  LDG.E.U8 R2, desc[UR10][R34.64] ;  /* 0x0000000a22027981 */ /* 0x000ea2000c1e1100 */
[----:B------:R-:W-:-:S05]  /*0930*/  IADD3 R32, P1, PT, R33, R26, RZ ;  /* 0x0000001a21207210 */ /* 0x000fca0007f3e0ff */
[----:B------:R-:W-:Y:S01]  /*0940*/  IMAD.X R33, R0, 0x1, R6, P1 ;  /* 0x0000000100217824 */ /* 0x000fe200008e0606 */
[----:B--2---:R-:W-:-:S13]  /*0950*/  ISETP.NE.AND P0, PT, R2, RZ, PT ;  /* 0x000000ff0200720c */ /* 0x004fda0003f05270 */
[----:B------:R-:W2:Y:S01]  /*0960*/  @!P0 LDG.E.S8 R3, desc[UR10][R32.64] ;  /* 0x0000000a20038981 */ /* 0x000ea2000c1e1300 */
[----:B------:R-:W-:Y:S02]  /*0970*/  IMAD.IADD R15, R4, 0x1, R8 ;  /* 0x00000001040f7824 */ /* 0x000fe400078e0208 */
[----:B--2---:R-:W-:-:S05]  /*0980*/  @!P0 IMAD.WIDE R2, R3, 0x4, R20 ;  /* 0x0000000403028825 */ /* 0x004fca00078e0214 */
[----:B------:R0:W2:Y:S02]  /*0990*/  @!P0 LDG.E R31, desc[UR10][R2.64] ;  /* 0x0000000a021f8981 */ /* 0x0000a4000c1e1900 */
[----:B0-----:R-:W0:Y:S02]  /*09a0*/  LDC.64 R2, c[0x0][0x3f8] ;  /* 0x0000fe00ff027b82 */ /* 0x001e240000000a00 */
[----:B0-----:R-:W-:-:S05]  /*09b0*/  IMAD.WIDE R2, R15, 0x4, R2 ;  /* 0x000000040f027825 */ /* 0x001fca00078e0202 */
[----:B--2---:R0:W-:Y:S04]  /*09c0*/  @!P0 STG.E desc[UR10][R2.64], R31 ;  /* 0x0000001f02008986 */ /* 0x0041e8000c10190a */
[----:B------:R-:W2:Y:S04]  /*09d0*/  LDG.E.U8 R34, desc[UR10][R34.64+-0x1] ;  /* 0xffffff0a22227981 */ /* 0x000ea8000c1e1100 */
        /* <DEDUP_REMOVED lines=9> */
[----:B0-----:R-:W-:Y:S01]  /*0a70*/  IMAD.MOV.U32 R31, RZ, RZ, RZ ;  /* 0x000000ffff1f7224 */ /* 0x001fe200078e00ff */
[----:B--2---:R-:W-:-:S13]  /*0a80*/  ISETP.GT.AND P0, PT, R0, 0x1, PT ;  /* 0x000000010000780c */ /* 0x004fda0003f04270 */
[----:B-1----:R-:W-:Y:S05]  /*0a90*/  @P0 BRA `(.L_x_21) ;  /* 0x0000000000200947 */ /* 0x002fea0003800000 */
[----:B------:R-:W-:-:S13]  /*0aa0*/  ISETP.NE.AND P0, PT, R0, RZ, PT ;  /* 0x000000ff0000720c */ /* 0x000fda0003f05270 */
[----:B------:R-:W-:Y:S05]  /*0ab0*/  @!P0 BRA `(.L_x_22) ;  /* 0x0000000000108947 */ /* 0x000fea0003800000 */
[----:B------:R-:W-:-:S13]  /*0ac0*/  ISETP.NE.AND P0, PT, R0, 0x1, PT ;  /* 0x000000010000780c */ /* 0x000fda0003f05270 */
[----:B------:R-:W-:Y:S05]  /*0ad0*/  @P0 BRA `(.L_x_23) ;  /* 0x0000000000640947 */ /* 0x000fea0003800000 */
[----:B-----5:R-:W-:Y:S01]  /*0ae0*/  FADD R31, -R36, R15 ;  /* 0x0000000f241f7221 */ /* 0x020fe20000000100 */
[----:B------:R-:W-:Y:S06]  /*0af0*/  BRA `(.L_x_23) ;  /* 0x00000000005c7947 */ /* 0x000fec0003800000 */
.L_x_22:
[----:B-----5:R-:W-:Y:S01]  /*0b00*/  FADD R31, R36, R15 ;  /* 0x0000000f241f7221 */ /* 0x020fe20000000000 */
[----:B------:R-:W-:Y:S06]  /*0b10*/  BRA `(.L_x_23) ;  /* 0x0000000000547947 */ /* 0x000fec0003800000 */
.L_x_21:
        /* <DEDUP_REMOVED lines=17> */
.L_x_26:
[----:B------:R-:W-:Y:S05]  /*0c30*/  BSYNC.RECONVERGENT B6 ;  /* 0x0000000000067941 */ /* 0x000fea0003800200 */
.L_x_25:
[----:B------:R-:W-:Y:S01]  /*0c40*/  IMAD.MOV.U32 R31, RZ, RZ, R0 ;  /* 0x000000ffff1f7224 */ /* 0x000fe200078e0000 */
[----:B------:R-:W-:Y:S06]  /*0c50*/  BRA `(.L_x_23) ;  /* 0x0000000000047947 */ /* 0x000fec0003800000 */
.L_x_24:
[----:B-----5:R-:W-:-:S07]  /*0c60*/  FMUL R31, R36, R15 ;  /* 0x0000000f241f7220 */ /* 0x020fce0000400000 */
.L_x_23:
[----:B------:R-:W-:Y:S05]  /*0c70*/  BSYNC.RECONVERGENT B5 ;  /* 0x0000000000057941 */ /* 0x000fea0003800200 */
.L_x_20:
[----:B------:R-:W0:Y:S01]  /*0c80*/  LDC.64 R2, c[0x0][0x3f8] ;  /* 0x0000fe00ff027b82 */ /* 0x000e220000000a00 */
[----:B-----5:R-:W-:-:S04]  /*0c90*/  IMAD.IADD R15, R4, 0x1, R9 ;  /* 0x00000001040f7824 */ /* 0x020fc800078e0209 */
[----:B0-----:R-:W-:-:S05]  /*0ca0*/  IMAD.WIDE R2, R15, 0x4, R2 ;  /* 0x000000040f027825 */ /* 0x001fca00078e0202 */
[----:B------:R0:W-:Y:S04]  /*0cb0*/  STG.E desc[UR10][R2.64], R31 ;  /* 0x0000001f02007986 */ /* 0x0001e8000c10190a */
[----:B------:R-:W2:Y:S02]  /*0cc0*/  LDG.E.U8 R0, desc[UR10][R16.64] ;  /* 0x0000000a10007981 */ /* 0x000ea4000c1e1100 */
[----:B--2---:R-:W-:Y:S02]  /*0cd0*/  ISETP.GE.U32.AND P0, PT, R0, 0x4, PT ;  /* 0x000000040000780c */ /* 0x004fe40003f06070 */
[----:B------:R-:W-:-:S11]  /*0ce0*/  IADD3 R0, PT, PT, R8, -0x2, RZ ;  /* 0xfffffffe08007810 */ /* 0x000fd60007ffe0ff */
[----:B------:R-:W-:-:S04]  /*0cf0*/  @P0 IMAD.MOV R0, RZ, RZ, R8 ;  /* 0x000000ffff000224 */ /* 0x000fc800078e0208 */
[----:B0-----:R-:W-:-:S07]  /*0d00*/  IMAD.MOV.U32 R8, RZ, RZ, R0 ;  /* 0x000000ffff087224 */ /* 0x001fce00078e0000 */
.L_x_19:
[----:B------:R-:W-:Y:S05]  /*0d10*/  BSYNC.RECONVERGENT B4 ;  /* 0x0000000000047941 */ /* 0x000fea0003800200 */
.L_x_18:
[----:B------:R-:W2:Y:S01]  /*0d20*/  LDG.E.U8 R18, desc[UR10][R18.64+-0x1] ;  /* 0xffffff0a12127981 */ /* 0x000ea2000c1e1100 */
[----:B------:R-:W-:Y:S01]  /*0d30*/  BSSY.RECONVERGENT B4, `(.L_x_27) ;  /* 0x0000049000047945 */ /* 0x000fe20003800200 */
        /* <DEDUP_REMOVED lines=36> */
.L_x_31:
[----:B-----5:R-:W-:Y:S01]  /*0f80*/  FADD R31, R34, R15 ;  /* 0x0000000f221f7221 */ /* 0x020fe20000000000 */
[----:B------:R-:W-:Y:S06]  /*0f90*/  BRA `(.L_x_32) ;  /* 0x0000000000547947 */ /* 0x000fec0003800000 */
.L_x_30:
        /* <DEDUP_REMOVED lines=17> */
.L_x_35:
[----:B------:R-:W-:Y:S05]  /*10b0*/  BSYNC.RECONVERGENT B6 ;  /* 0x0000000000067941 */ /* 0x000fea0003800200 */
.L_x_34:
[----:B------:R-:W-:Y:S01]  /*10c0*/  IMAD.MOV.U32 R31, RZ, RZ, R0 ;  /* 0x000000ffff1f7224 */ /* 0x000fe200078e0000 */
[----:B------:R-:W-:Y:S06]  /*10d0*/  BRA `(.L_x_32) ;  /* 0x0000000000047947 */ /* 0x000fec0003800000 */
.L_x_33:
[----:B-----5:R-:W-:-:S07]  /*10e0*/  FMUL R31, R34, R15 ;  /* 0x0000000f221f7220 */ /* 0x020fce0000400000 */
.L_x_32:
[----:B------:R-:W-:Y:S05]  /*10f0*/  BSYNC.RECONVERGENT B5 ;  /* 0x0000000000057941 */ /* 0x000fea0003800200 */
.L_x_29:
[----:B------:R-:W0:Y:S01]  /*1100*/  LDCU.64 UR6, c[0x0][0x3f8] ;  /* 0x00007f00ff0677ac */ /* 0x000e220008000a00 */
[----:B------:R-:W-:Y:S02]  /*1110*/  SHF.R.S32.HI R3, RZ, 0x1f, R9 ;  /* 0x0000001fff037819 */ /* 0x000fe40000011409 */
[----:B------:R-:W-:-:S04]  /*1120*/  IADD3 R0, P0, PT, R4, R9, RZ ;  /* 0x0000000904007210 */ /* 0x000fc80007f1e0ff */
[----:B------:R-:W-:Y:S02]  /*1130*/  LEA.HI.X.SX32 R3, R4, R3, 0x1, P0 ;  /* 0x0000000304037211 */ /* 0x000fe400000f0eff */
[----:B0-----:R-:W-:-:S04]  /*1140*/  LEA R2, P0, R0, UR6, 0x2 ;  /* 0x0000000600027c11 */ /* 0x001fc8000f8010ff */
[----:B------:R-:W-:-:S05]  /*1150*/  LEA.HI.X R3, R0, UR7, R3, 0x2, P0 ;  /* 0x0000000700037c11 */ /* 0x000fca00080f1403 */
[----:B------:R0:W-:Y:S04]  /*1160*/  STG.E desc[UR10][R2.64+-0x4], R31 ;  /* 0xfffffc1f02007986 */ /* 0x0001e8000c10190a */
[----:B------:R-:W2:Y:S01]  /*1170*/  LDG.E.U8 R16, desc[UR10][R16.64+-0x1] ;  /* 0xffffff0a10107981 */ /* 0x000ea2000c1e1100 */
[----:B------:R-:W-:Y:S01]  /*1180*/  VIADD R0, R8, 0xfffffffe ;  /* 0xfffffffe08007836 */ /* 0x000fe20000000000 */
[----:B--2---:R-:W-:-:S13]  /*1190*/  ISETP.GE.U32.AND P0, PT, R16, 0x4, PT ;  /* 0x000000041000780c */ /* 0x004fda0003f06070 */
[----:B------:R-:W-:-:S05]  /*11a0*/  @P0 IADD3 R0, PT, PT, R8, RZ, RZ ;  /* 0x000000ff08000210 */ /* 0x000fca0007ffe0ff */
[----:B0-----:R-:W-:-:S07]  /*11b0*/  IMAD.MOV.U32 R8, RZ, RZ, R0 ;  /* 0x000000ffff087224 */ /* 0x001fce00078e0000 */
.L_x_28:
[----:B------:R-:W-:Y:S05]  /*11c0*/  BSYNC.RECONVERGENT B4 ;  /* 0x0000000000047941 */ /* 0x000fea0003800200 */
.L_x_27:
[C---:B------:R-:W-:Y:S01]  /*11d0*/  ISETP.GT.U32.AND P0, PT, R9.reuse, 0x1, PT ;  /* 0x000000010900780c */ /* 0x040fe20003f04070 */
[----:B------:R-:W-:-:S12]  /*11e0*/  VIADD R9, R9, 0xfffffffe ;  /* 0xfffffffe09097836 */ /* 0x000fd80000000000 */
[----:B------:R-:W-:Y:S05]  /*11f0*/  @P0 BRA `(.L_x_9) ;  /* 0xfffffff400900947 */ /* 0x000fea000383ffff */
.L_x_8:
[----:B------:R-:W-:Y:S05]  /*1200*/  BSYNC.RECONVERGENT B3 ;  /* 0x0000000000037941 */ /* 0x000fea0003800200 */
.L_x_7:
[----:B------:R-:W0:Y:S02]  /*1210*/  LDC.64 R2, c[0x0][0x3f8] ;  /* 0x0000fe00ff027b82 */ /* 0x000e240000000a00 */
[----:B0-----:R-:W-:-:S06]  /*1220*/  IMAD.WIDE R2, R4, 0x4, R2 ;  /* 0x0000000404027825 */ /* 0x001fcc00078e0202 */
[----:B------:R-:W2:Y:S01]  /*1230*/  LDG.E R2, desc[UR10][R2.64] ;  /* 0x0000000a02027981 */ /* 0x000ea2000c1e1900 */
[----:B------:R-:W0:Y:S01]  /*1240*/  S2UR UR6, SR_CgaCtaId ;  /* 0x00000000000679c3 */ /* 0x000e220000008800 */
[----:B------:R-:W-:Y:S01]  /*1250*/  UMOV UR5, 0x400 ;  /* 0x0000040000057882 */ /* 0x000fe20000000000 */
[----:B------:R-:W-:Y:S02]  /*1260*/  IMAD.IADD R0, R12, 0x1, R10 ;  /* 0x000000010c007824 */ /* 0x000fe400078e020a */
[----:B------:R-:W-:Y:S01]  /*1270*/  VIADD R10, R10, 0x1 ;  /* 0x000000010a0a7836 */ /* 0x000fe20000000000 */
[----:B0-----:R-:W-:Y:S01]  /*1280*/  ULEA UR5, UR6, UR5, 0x18 ;  /* 0x0000000506057291 */ /* 0x001fe2000f8ec0ff */
[----:B------:R-:W0:Y:S05]  /*1290*/  LDCU UR6, c[0x0][0x3d0] ;  /* 0x00007a00ff0677ac */ /* 0x000e2a0008000800 */
[----:B------:R-:W-:-:S02]  /*12a0*/  LEA R9, R0, UR5, 0x2 ;  /* 0x0000000500097c11 */ /* 0x000fc4000f8e10ff */
[----:B0-----:R-:W-:-:S03]  /*12b0*/  ISETP.NE.AND P0, PT, R10, UR6, PT ;  /* 0x000000060a007c0c */ /* 0x001fc6000bf05270 */
[----:B--2---:R0:W-:Y:S10]  /*12c0*/  STS [R9], R2 ;  /* 0x0000000209007388 */ /* 0x0041f40000000800 */
[----:B------:R-:W-:Y:S05]  /*12d0*/  @P0 BRA `(.L_x_36) ;  /* 0xfffffff0002c0947 */ /* 0x000fea000383ffff */
[----:B------:R-:W-:Y:S05]  /*12e0*/  BRA `(.L_x_1) ;  /* 0x0000000000287947 */ /* 0x000fea0003800000 */
.L_x_6:
[----:B------:R-:W-:-:S04]  /*12f0*/  IADD3 R26, P0, PT, R14, R26, RZ ;  /* 0x0000001a0e1a7210 */ /* 0x000fc80007f1e0ff */
[----:B------:R-:W-:-:S06]  /*1300*/  LEA.HI.X.SX32 R27, R14, R6, 0x1, P0 ;  /* 0x000000060e1b7211 */ /* 0x000fcc00000f0eff */
[----:B------:R-:W2:Y:S01]  /*1310*/  LDG.E.S8 R27, desc[UR10][R26.64] ;  /* 0x0000000a1a1b7981 */ /* 0x000ea2000c1e1300 */
[----:B------:R-:W0:Y:S01]  /*1320*/  S2UR UR6, SR_CgaCtaId ;  /* 0x00000000000679c3 */ /* 0x000e220000008800 */
[----:B------:R-:W-:Y:S01]  /*1330*/  UMOV UR5, 0x400 ;  /* 0x0000040000057882 */ /* 0x000fe20000000000 */
[----:B--2---:R-:W-:-:S06]  /*1340*/  IMAD.WIDE R20, R27, 0x4, R20 ;  /* 0x000000041b147825 */ /* 0x004fcc00078e0214 */
[----:B------:R-:W2:Y:S01]  /*1350*/  LDG.E R20, desc[UR10][R20.64] ;  /* 0x0000000a14147981 */ /* 0x000ea2000c1e1900 */
[----:B0-----:R-:W-:-:S06]  /*1360*/  ULEA UR5, UR6, UR5, 0x18 ;  /* 0x0000000506057291 */ /* 0x001fcc000f8ec0ff */
[----:B------:R-:W-:-:S05]  /*1370*/  LEA R3, R12, UR5, 0x2 ;  /* 0x000000050c037c11 */ /* 0x000fca000f8e10ff */
[----:B--2---:R1:W-:Y:S02]  /*1380*/  STS [R3], R20 ;  /* 0x0000001403007388 */ /* 0x0043e40000000800 */
.L_x_1:
[----:B------:R-:W-:Y:S05]  /*1390*/  BSYNC.RECONVERGENT B0 ;  /* 0x0000000000007941 */ /* 0x000fea0003800200 */
.L_x_0:
[----:B------:R-:W2:Y:S01]  /*13a0*/  LDCU UR7, c[0x0][0x40c] ;  /* 0x00008180ff0777ac */ /* 0x000ea20008000800 */
[----:B------:R-:W3:Y:S01]  /*13b0*/  S2UR UR6, SR_CgaCtaId ;  /* 0x00000000000679c3 */ /* 0x000ee20000008800 */
[----:B------:R-:W-:Y:S01]  /*13c0*/  BSSY.RECONVERGENT B0, `(.L_x_37) ;  /* 0x0000146000007945 */ /* 0x000fe20003800200 */
[----:B------:R-:W-:Y:S01]  /*13d0*/  UMOV UR5, 0x400 ;  /* 0x0000040000057882 */ /* 0x000fe20000000000 */
[----:B------:R-:W-:-:S05]  /*13e0*/  USHF.L.U32 UR4, UR4, 0x2, URZ ;  /* 0x0000000204047899 */ /* 0x000fca00080006ff */
[----:B------:R-:W-:Y:S01]  /*13f0*/  BAR.SYNC.DEFER_BLOCKING 0x0 ;  /* 0x0000000000007b1d */ /* 0x000fe20000010000 */
[----:B--2---:R-:W-:Y:S01]  /*1400*/  ISETP.GE.AND P0, PT, R30, UR7, PT ;  /* 0x000000071e007c0c */ /* 0x004fe2000bf06270 */
[----:B---3--:R-:W-:-:S04]  /*1410*/  ULEA UR5, UR6, UR5, 0x18 ;  /* 0x0000000506057291 */ /* 0x008fc8000f8ec0ff */
[----:B------:R-:W-:-:S08]  /*1420*/  UIADD3 UR5, UPT, UPT, UR5, UR4, URZ ;  /* 0x0000000405057290 */ /* 0x000fd0000fffe0ff */
[----:B------:R-:W-:Y:S05]  /*1430*/  @P0 BRA `(.L_x_38) ;  /* 0x0000001000f80947 */ /* 0x000fea0003800000 */
[----:B-----5:R-:W2:Y:S01]  /*1440*/  LDC.64 R14, c[0x0][0x390] ;  /* 0x0000e400ff0e7b82 */ /* 0x020ea20000000a00 */
[----:B------:R-:W3:Y:S01]  /*1450*/  LDCU UR6, c[0x0][0x408] ;  /* 0x00008100ff0677ac */ /* 0x000ee20008000800 */
[----:B------:R-:W-:Y:S01]  /*1460*/  BSSY.RECONVERGENT B1, `(.L_x_39) ;  /* 0x000001e000017945 */ /* 0x000fe20003800200 */
[----:B------:R-:W-:Y:S02]  /*1470*/  IMAD.MOV.U32 R27, RZ, RZ, RZ ;  /* 0x000000ffff1b7224 */ /* 0x000fe400078e00ff */
[----:B------:R-:W-:-:S03]  /*1480*/  IMAD.MOV.U32 R0, RZ, RZ, RZ ;  /* 0x000000ffff007224 */ /* 0x000fc600078e00ff */
[----:B------:R-:W4:Y:S08]  /*1490*/  LDC.64 R12, c[0x0][0x398] ;  /* 0x0000e600ff0c7b82 */ /* 0x000f300000000a00 */
[----:B------:R-:W2:Y:S01]  /*14a0*/  LDC.64 R28, c[0x0][0x3b8] ;  /* 0x0000ee00ff1c7b82 */ /* 0x000ea20000000a00 */
[----:B---3--:R-:W-:-:S07]  /*14b0*/  IMAD R26, R30, UR6, RZ ;  /* 0x000000061e1a7c24 */ /* 0x008fce000f8e02ff */
[----:B01----:R-:W4:Y:S01]  /*14c0*/  LDC.64 R2, c[0x0][0x3c0] ;  /* 0x0000f000ff027b82 */ /* 0x003f220000000a00 */
[----:B--2---:R-:W-:-:S04]  /*14d0*/  IMAD.WIDE.U32 R14, R28, UR12, R14 ;  /* 0x0000000c1c0e7c25 */ /* 0x004fc8000f8e000e */
[----:B------:R-:W-:Y:S02]  /*14e0*/  IMAD R29, R29, UR12, R15 ;  /* 0x0000000c1d1d7c24 */ /* 0x000fe4000f8e020f */
[----:B----4-:R-:W-:-:S04]  /*14f0*/  IMAD.WIDE.U32 R12, R2, UR12, R12 ;  /* 0x0000000c020c7c25 */ /* 0x010fc8000f8e000c */
[----:B------:R-:W-:-:S07]  /*1500*/  IMAD R28, R3, UR12, R13 ;  /* 0x0000000c031c7c24 */ /* 0x000fce000f8e020d */
.L_x_42:
        /* <DEDUP_REMOVED lines=13> */
[----:B------:R-:W-:-:S05]  /*15e0*/  @P0 IMAD.MOV R4, RZ, RZ, R27 ;  /* 0x000000ffff040224 */ /* 0x000fca00078e021b */
[----:B------:R-:W-:-:S07]  /*15f0*/  MOV R27, R4 ;  /* 0x00000004001b7202 */ /* 0x000fce0000000f00 */
.L_x_41:
[----:B------:R-:W-:Y:S05]  /*1600*/  BSYNC.RECONVERGENT B2 ;  /* 0x0000000000027941 */ /* 0x000fea0003800200 */
.L_x_40:
[C---:B------:R-:W-:Y:S01]  /*1610*/  ISETP.GE.AND P0, PT, R0.reuse, R27, PT ;  /* 0x0000001b0000720c */ /* 0x040fe20003f06270 */
[----:B------:R-:W-:-:S12]  /*1620*/  VIADD R0, R0, 0x1 ;  /* 0x0000000100007836 */ /* 0x000fd80000000000 */
[----:B------:R-:W-:Y:S05]  /*1630*/  @!P0 BRA `(.L_x_42) ;  /* 0xfffffffc00b48947 */ /* 0x000fea000383ffff */
[----:B------:R-:W-:Y:S05]  /*1640*/  BSYNC.RECONVERGENT B1 ;  /* 0x0000000000017941 */ /* 0x000fea0003800200 */
.L_x_39:
[----:B------:R-:W0:Y:S02]  /*1650*/  LDCU UR6, c[0x0][0x3d0] ;  /* 0x00007a00ff0677ac */ /* 0x000e240008000800 */
[----:B0-----:R-:W-:-:S09]  /*1660*/  UISETP.GE.AND UP0, UPT, UR6, 0x1, UPT ;  /* 0x000000010600788c */ /* 0x001fd2000bf06270 */
[----:B------:R-:W-:Y:S05]  /*1670*/  BRA.U !UP0, `(.L_x_38) ;  /* 0x0000001108687547 */ /* 0x000fea000b800000 */
[----:B------:R-:W-:Y:S01]  /*1680*/  IMAD.IADD R3, R26, 0x1, R27 ;  /* 0x000000011a037824 */ /* 0x000fe200078e021b */
[----:B------:R-:W-:Y:S02]  /*1690*/  UIMAD UR7, UR12, UR6, UR6 ;  /* 0x000000060c0772a4 */ /* 0x000fe4000f8e0206 */
[C---:B------:R-:W-:Y:S01]  /*16a0*/  IMAD R25, R30.reuse, UR6, RZ ;  /* 0x000000061e197c24 */ /* 0x040fe2000f8e02ff */
[C---:B------:R-:W-:Y:S01]  /*16b0*/  LOP3.LUT R24, R27.reuse, 0x1, RZ, 0xc0, !PT ;  /* 0x000000011b187812 */ /* 0x040fe200078ec0ff */
[----:B------:R-:W-:Y:S01]  /*16c0*/  VIADD R11, R27, 0xffffffff ;  /* 0xffffffff1b0b7836 */ /* 0x000fe20000000000 */
[C---:B------:R-:W-:Y:S01]  /*16d0*/  IADD3 R16, P0, PT, R3.reuse, R14, RZ ;  /* 0x0000000e03107210 */ /* 0x040fe20007f1e0ff */
[----:B------:R-:W-:Y:S01]  /*16e0*/  IMAD.MOV.U32 R10, RZ, RZ, RZ ;  /* 0x000000ffff0a7224 */ /* 0x000fe200078e00ff */
[----:B------:R-:W-:Y:S01]  /*16f0*/  IADD3 R18, P1, PT, R3, R12, RZ ;  /* 0x0000000c03127210 */ /* 0x000fe20007f3e0ff */
[----:B------:R-:W-:Y:S01]  /*1700*/  IMAD R9, R30, UR7, RZ ;  /* 0x000000071e097c24 */ /* 0x000fe2000f8e02ff */
[----:B------:R-:W-:-:S05]  /*1710*/  SHF.R.S32.HI R3, RZ, 0x1f, R3 ;  /* 0x0000001fff037819 */ /* 0x000fca0000011403 */
[C---:B------:R-:W-:Y:S02]  /*1720*/  IMAD.X R17, R3.reuse, 0x1, R29, P0 ;  /* 0x0000000103117824 */ /* 0x040fe400000e061d */
[----:B------:R-:W-:-:S07]  /*1730*/  IMAD.X R19, R3, 0x1, R28, P1 ;  /* 0x0000000103137824 */ /* 0x000fce00008e061c */
.L_x_74:
[----:B------:R-:W-:-:S13]  /*1740*/  ISETP.NE.AND P0, PT, R27, RZ, PT ;  /* 0x000000ff1b00720c */ /* 0x000fda0003f05270 */
[----:B0----5:R-:W-:Y:S05]  /*1750*/  @!P0 BRA `(.L_x_43) ;  /* 0x0000001000008947 */ /* 0x021fea0003800000 */
[----:B------:R-:W0:Y:S01]  /*1760*/  LDCU UR6, c[0x0][0x408] ;  /* 0x00008100ff0677ac */ /* 0x000e220008000800 */
[----:B------:R-:W-:Y:S01]  /*1770*/  ISETP.GE.AND P0, PT, R27, RZ, PT ;  /* 0x000000ff1b00720c */ /* 0x000fe20003f06270 */
[----:B------:R-:W-:Y:S01]  /*1780*/  IMAD.IADD R8, R9, 0x1, R10 ;  /* 0x0000000109087824 */ /* 0x000fe200078e020a */
[----:B------:R-:W-:Y:S03]  /*1790*/  BSSY.RECONVERGENT B3, `(.L_x_44) ;  /* 0x00000f1000037945 */ /* 0x000fe60003800200 */
[----:B0-----:R-:W-:-:S08]  /*17a0*/  IMAD R8, R8, UR6, RZ ;  /* 0x0000000608087c24 */ /* 0x001fd0000f8e02ff */
[----:B------:R-:W-:Y:S05]  /*17b0*/  @!P0 BRA `(.L_x_45) ;  /* 0x0000000c00b88947 */ /* 0x000fea0003800000 */
[----:B------:R-:W-:Y:S01]  /*17c0*/  ISETP.NE.AND P0, PT, R24, RZ, PT ;  /* 0x000000ff1800720c */ /* 0x000fe20003f05270 */
[----:B------:R-:W-:Y:S01]  /*17d0*/  BSSY.RECONVERGENT B4, `(.L_x_46) ;  /* 0x0000042000047945 */ /* 0x000fe20003800200 */
[--C-:B------:R-:W-:Y:S02]  /*17e0*/  IMAD.MOV.U32 R7, RZ, RZ, R27.reuse ;  /* 0x000000ffff077224 */ /* 0x100fe400078e001b */
[----:B------:R-:W-:-:S09]  /*17f0*/  IMAD.MOV.U32 R6, RZ, RZ, R27 ;  /* 0x000000ffff067224 */ /* 0x000fd200078e001b */
[----:B------:R-:W-:Y:S05]  /*1800*/  @P0 BRA `(.L_x_47) ;  /* 0x0000000000f80947 */ /* 0x000fea0003800000 */
[----:B------:R-:W0:Y:S01]  /*1810*/  LDC.64 R4, c[0x0][0x3f8] ;  /* 0x0000fe00ff047b82 */ /* 0x000e220000000a00 */
[----:B------:R-:W-:-:S04]  /*1820*/  IMAD.IADD R3, R27, 0x1, R8 ;  /* 0x000000011b037824 */ /* 0x000fc800078e0208 */
[----:B0-----:R-:W-:-:S05]  /*1830*/  IMAD.WIDE R4, R3, 0x4, R4 ;  /* 0x0000000403047825 */ /* 0x001fca00078e0204 */
[----:B------:R0:W-:Y:S04]  /*1840*/  STG.E desc[UR10][R4.64], RZ ;  /* 0x000000ff04007986 */ /* 0x0001e8000c10190a */
[----:B------:R-:W2:Y:S01]  /*1850*/  LDG.E.U8 R0, desc[UR10][R16.64] ;  /* 0x0000000a10007981 */ /* 0x000ea2000c1e1100 */
[----:B------:R-:W-:Y:S01]  /*1860*/  IMAD.MOV.U32 R7, RZ, RZ, R11 ;  /* 0x000000ffff077224 */ /* 0x000fe200078e000b */
[----:B--2---:R-:W-:-:S13]  /*1870*/  ISETP.NE.AND P0, PT, R0, 0x1, PT ;  /* 0x000000010000780c */ /* 0x004fda0003f05270 */
[----:B0-----:R-:W-:Y:S05]  /*1880*/  @P0 BRA `(.L_x_47) ;  /* 0x0000000000d80947 */ /* 0x001fea0003800000 */
[----:B------:R-:W2:Y:S02]  /*1890*/  LDG.E.U8 R0, desc[UR10][R16.64+-0x1] ;  /* 0xffffff0a10007981 */ /* 0x000ea4000c1e1100 */
[----:B--2---:R-:W-:-:S13]  /*18a0*/  ISETP.NE.AND P0, PT, R0, 0x2, PT ;  /* 0x000000020000780c */ /* 0x004fda0003f05270 */
[----:B------:R-:W2:Y:S01]  /*18b0*/  @!P0 LDG.E.S8 R3, desc[UR10][R18.64+-0x1] ;  /* 0xffffff0a12038981 */ /* 0x000ea2000c1e1300 */
[----:B------:R-:W2:Y:S03]  /*18c0*/  @!P0 LDC R2, c[0x0][0x3d0] ;  /* 0x0000f400ff028b82 */ /* 0x000ea60000000800 */
[----:B------:R0:W5:Y:S01]  /*18d0*/  @P0 LDG.E R0, desc[UR10][R4.64+-0x4] ;  /* 0xfffffc0a04000981 */ /* 0x000162000c1e1900 */
[----:B------:R-:W-:Y:S01]  /*18e0*/  @!P0 MOV R6, 0x400 ;  /* 0x0000040000068802 */ /* 0x000fe20000000f00 */
[----:B------:R-:W1:Y:S03]  /*18f0*/  @!P0 S2R R7, SR_CgaCtaId ;  /* 0x0000000000078919 */ /* 0x000e660000008800 */
[----:B-1----:R-:W-:Y:S01]  /*1900*/  @!P0 LEA R6, R7, R6, 0x18 ;  /* 0x0000000607068211 */ /* 0x002fe200078ec0ff */
[----:B--2---:R-:W-:-:S02]  /*1910*/  @!P0 IMAD R3, R3, R2, R10 ;  /* 0x0000000203038224 */ /* 0x004fc400078e020a */
[----:B------:R-:W-:-:S03]  /*1920*/  IMAD.MOV.U32 R2, RZ, RZ, 0x1 ;  /* 0x00000001ff027424 */ /* 0x000fc600078e00ff */
[----:B------:R-:W-:-:S05]  /*1930*/  @!P0 LEA R3, R3, R6, 0x2 ;  /* 0x0000000603038211 */ /* 0x000fca00078e10ff */
[----:B------:R-:W1:Y:S04]  /*1940*/  @!P0 LDS R0, [R3] ;  /* 0x0000000003008984 */ /* 0x000e680000000800 */
[----:B-1----:R0:W-:Y:S04]  /*1950*/  @!P0 STG.E desc[UR10][R4.64+-0x4], R0 ;  /* 0xfffffc0004008986 */ /* 0x0021e8000c10190a */
[----:B------:R-:W2:Y:S01]  /*1960*/  @!P0 LDG.E.U8 R2, desc[UR10][R16.64] ;  /* 0x0000000a10028981 */ /* 0x000ea2000c1e1100 */
[----:B------:R-:W-:Y:S01]  /*1970*/  BSSY.RECONVERGENT B5, `(.L_x_48) ;  /* 0x0000021000057945 */ /* 0x000fe20003800200 */
[----:B------:R-:W-:Y:S01]  /*1980*/  IMAD.MOV.U32 R21, RZ, RZ, RZ ;  /* 0x000000ffff157224 */ /* 0x000fe200078e00ff */
[----:B--2---:R-:W-:-:S04]  /*1990*/  LOP3.LUT R2, R2, 0xff, RZ, 0xc0, !PT ;  /* 0x000000ff02027812 */ /* 0x004fc800078ec0ff */
[----:B------:R-:W-:-:S13]  /*19a0*/  ISETP.GT.AND P0, PT, R2, 0x1, PT ;  /* 0x000000010200780c */ /* 0x000fda0003f04270 */
[----:B0-----:R-:W-:Y:S05]  /*19b0*/  @P0 BRA `(.L_x_49) ;  /* 0x0000000000200947 */ /* 0x001fea0003800000 */
[----:B------:R-:W-:-:S13]  /*19c0*/  ISETP.NE.AND P0, PT, R2, RZ, PT ;  /* 0x000000ff0200720c */ /* 0x000fda0003f05270 */
[----:B------:R-:W-:Y:S05]  /*19d0*/  @!P0 BRA `(.L_x_50) ;  /* 0x0000000000108947 */ /* 0x000fea0003800000 */
[----:B------:R-:W-:-:S13]  /*19e0*/  ISETP.NE.AND P0, PT, R2, 0x1, PT ;  /* 0x000000010200780c */ /* 0x000fda0003f05270 */
[----:B------:R-:W-:Y:S05]  /*19f0*/  @P0 BRA `(.L_x_51) ;  /* 0x0000000000600947 */ /* 0x000fea0003800000 */
[----:B-----5:R-:W-:Y:S01]  /*1a00*/  IMAD.MOV.U32 R21, RZ, RZ, R0 ;  /* 0x000000ffff157224 */ /* 0x020fe200078e0000 */
[----:B------:R-:W-:Y:S06]  /*1a10*/  BRA `(.L_x_51) ;  /* 0x0000000000587947 */ /* 0x000fec0003800000 */
.L_x_50:
[----:B-----5:R-:W-:Y:S01]  /*1a20*/  FADD R21, RZ, R0 ;  /* 0x00000000ff157221 */ /* 0x020fe20000000000 */
[----:B------:R-:W-:Y:S06]  /*1a30*/  BRA `(.L_x_51) ;  /* 0x0000000000507947 */ /* 0x000fec0003800000 */
.L_x_49:
[----:B------:R-:W-:-:S13]  /*1a40*/  ISETP.NE.AND P0, PT, R2, 0x2, PT ;  /* 0x000000020200780c */ /* 0x000fda0003f05270 */
[----:B------:R-:W-:Y:S05]  /*1a50*/  @!P0 BRA `(.L_x_52) ;  /* 0x0000000000448947 */ /* 0x000fea0003800000 */
[----:B------:R-:W-:-:S13]  /*1a60*/  ISETP.NE.AND P0, PT, R2, 0x3, PT ;  /* 0x000000030200780c */ /* 0x000fda0003f05270 */
[----:B------:R-:W-:Y:S05]  /*1a70*/  @P0 BRA `(.L_x_51) ;  /* 0x0000000000400947 */ /* 0x000fea0003800000 */
[----:B------:R-:W-:Y:S01]  /*1a80*/  IMAD.MOV.U32 R2, RZ, RZ, 0x7f800000 ;  /* 0x7f800000ff027424 */ /* 0x000fe200078e00ff */
[----:B-----5:R-:W0:Y:S01]  /*1a90*/  FCHK P0, R0, RZ ;  /* 0x000000ff00007302 */ /* 0x020e220000000000 */
[----:B------:R-:W-:Y:S02]  /*1aa0*/  BSSY.RECONVERGENT B6, `(.L_x_53) ;  /* 0x000000b000067945 */ /* 0x000fe40003800200 */
[----:B------:R-:W-:-:S04]  /*1ab0*/  FFMA R3, -RZ, R2, 1 ;  /* 0x3f800000ff037423 */ /* 0x000fc80000000102 */
[----:B------:R-:W-:-:S04]  /*1ac0*/  FFMA R3, R3, R2, +INF ;  /* 0x7f80000003037423 */ /* 0x000fc80000000002 */
[----:B------:R-:W-:-:S04]  /*1ad0*/  FFMA R2, R3, R0, RZ ;  /* 0x0000000003027223 */ /* 0x000fc800000000ff */
[----:B------:R-:W-:-:S04]  /*1ae0*/  FFMA R7, -RZ, R2, R0 ;  /* 0x00000002ff077223 */ /* 0x000fc80000000100 */
[----:B------:R-:W-:Y:S01]  /*1af0*/  FFMA R21, R3, R7, R2 ;  /* 0x0000000703157223 */ /* 0x000fe20000000002 */
[----:B0-----:R-:W-:Y:S06]  /*1b00*/  @!P0 BRA `(.L_x_54) ;  /* 0x0000000000108947 */ /* 0x001fec0003800000 */
[----:B------:R-:W-:Y:S01]  /*1b10*/  IMAD.MOV.U32 R2, RZ, RZ, RZ ;  /* 0x000000ffff027224 */ /* 0x000fe200078e00ff */
[----:B------:R-:W-:-:S07]  /*1b20*/  MOV R31, 0x1b40 ;  /* 0x00001b40001f7802 */ /* 0x000fce0000000f00 */
[----:B------:R-:W-:Y:S05]  /*1b30*/  CALL.REL.NOINC `($__internal_0_$__cuda_sm3x_div_rn_noftz_f32_slowpath) ;  /* 0x0000003000a47944 */ /* 0x000fea0003c00000 */
[----:B------:R-:W-:-:S07]  /*1b40*/  IMAD.MOV.U32 R21, RZ, RZ, R0 ;  /* 0x000000ffff157224 */ /* 0x000fce00078e0000 */
.L_x_54:
[----:B------:R-:W-:Y:S05]  /*1b50*/  BSYNC.RECONVERGENT B6 ;  /* 0x0000000000067941 */ /* 0x000fea0003800200 */
.L_x_53:
[----:B------:R-:W-:Y:S05]  /*1b60*/  BRA `(.L_x_51) ;  /* 0x0000000000047947 */ /* 0x000fea0003800000 */
.L_x_52:
[----:B-----5:R-:W-:-:S07]  /*1b70*/  FMUL R21, RZ, R0 ;  /* 0x00000000ff157220 */ /* 0x020fce0000400000 */
.L_x_51:
[----:B------:R-:W-:Y:S05]  /*1b80*/  BSYNC.RECONVERGENT B5 ;  /* 0x0000000000057941 */ /* 0x000fea0003800200 */
.L_x_48:
[----:B------:R0:W-:Y:S04]  /*1b90*/  STG.E desc[UR10][R4.64], R21 ;  /* 0x0000001504007986 */ /* 0x0001e8000c10190a */
[----:B-----5:R-:W2:Y:S01]  /*1ba0*/  LDG.E.U8 R0, desc[UR10][R16.64] ;  /* 0x0000000a10007981 */ /* 0x020ea2000c1e1100 */
[----:B------:R-:W-:Y:S02]  /*1bb0*/  VIADD R6, R27, 0xfffffffe ;  /* 0xfffffffe1b067836 */ /* 0x000fe40000000000 */
[----:B------:R-:W-:Y:S01]  /*1bc0*/  IMAD.MOV.U32 R7, RZ, RZ, R11 ;  /* 0x000000ffff077224 */ /* 0x000fe200078e000b */
[----:B--2---:R-:W-:-:S13]  /*1bd0*/  ISETP.GE.U32.AND P0, PT, R0, 0x4, PT ;  /* 0x000000040000780c */ /* 0x004fda0003f06070 */
[----:B0-----:R-:W-:-:S07]  /*1be0*/  @P0 IMAD.MOV R6, RZ, RZ, R27 ;  /* 0x000000ffff060224 */ /* 0x001fce00078e021b */
.L_x_47:
[----:B------:R-:W-:Y:S05]  /*1bf0*/  BSYNC.RECONVERGENT B4 ;  /* 0x0000000000047941 */ /* 0x000fea0003800200 */
.L_x_46:
[--C-:B------:R-:W-:Y:S02]  /*1c00*/  IMAD.IADD R5, R26, 0x1, R7.reuse ;  /* 0x000000011a057824 */ /* 0x100fe400078e0207 */
[----:B------:R-:W-:-:S07]  /*1c10*/  IMAD.IADD R4, R8, 0x1, R7 ;  /* 0x0000000108047824 */ /* 0x000fce00078e0207 */
.L_x_73:
[----:B------:R-:W0:Y:S01]  /*1c20*/  LDC.64 R2, c[0x0][0x3f8] ;  /* 0x0000fe00ff027b82 */ /* 0x000e220000000a00 */
[----:B------:R-:W-:-:S04]  /*1c30*/  IADD3 R20, P0, PT, R5, R14, RZ ;  /* 0x0000000e05147210 */ /* 0x000fc80007f1e0ff */
[----:B------:R-:W-:Y:S01]  /*1c40*/  LEA.HI.X.SX32 R21, R5, R29, 0x1, P0 ;  /* 0x0000001d05157211 */ /* 0x000fe200000f0eff */
[----:B0-----:R-:W-:-:S05]  /*1c50*/  IMAD.WIDE R22, R4, 0x4, R2 ;  /* 0x0000000404167825 */ /* 0x001fca00078e0202 */
[----:B------:R0:W-:Y:S04]  /*1c60*/  STG.E desc[UR10][R22.64], RZ ;  /* 0x000000ff16007986 */ /* 0x0001e8000c10190a */
[----:B------:R-:W2:Y:S01]  /*1c70*/  LDG.E.U8 R0, desc[UR10][R20.64] ;  /* 0x0000000a14007981 */ /* 0x000ea2000c1e1100 */
[----:B------:R-:W-:Y:S01]  /*1c80*/  BSSY.RECONVERGENT B4, `(.L_x_55) ;  /* 0x000004c000047945 */ /* 0x000fe20003800200 */
[----:B--2---:R-:W-:-:S13]  /*1c90*/  ISETP.NE.AND P0, PT, R0, 0x1, PT ;  /* 0x000000010000780c */ /* 0x004fda0003f05270 */
[----:B0----5:R-:W-:Y:S05]  /*1ca0*/  @P0 BRA `(.L_x_56) ;  /* 0x0000000400240947 */ /* 0x021fea0003800000 */
[----:B------:R-:W-:-:S04]  /*1cb0*/  IADD3 R33, PT, PT, R26, R6, RZ ;  /* 0x000000061a217210 */ /* 0x000fc80007ffe0ff */
[----:B------:R-:W-:Y:S02]  /*1cc0*/  SHF.R.S32.HI R0, RZ, 0x1f, R33 ;  /* 0x0000001fff007819 */ /* 0x000fe40000011421 */
[----:B------:R-:W-:-:S05]  /*1cd0*/  IADD3 R34, P0, PT, R33, R14, RZ ;  /* 0x0000000e21227210 */ /* 0x000fca0007f1e0ff */
[----:B------:R-:W-:-:S05]  /*1ce0*/  IMAD.X R35, R0, 0x1, R29, P0 ;  /* 0x0000000100237824 */ /* 0x000fca00000e061d */
[----:B------:R-:W2:Y:S01]  /*1cf0*/  LDG.E.U8 R31, desc[UR10][R34.64] ;  /* 0x0000000a221f7981 */ /* 0x000ea2000c1e1100 */
[----:B------:R-:W-:-:S05]  /*1d00*/  IADD3 R32, P1, PT, R33, R12, RZ ;  /* 0x0000000c21207210 */ /* 0x000fca0007f3e0ff */
[----:B------:R-:W-:Y:S01]  /*1d10*/  IMAD.X R33, R0, 0x1, R28, P1 ;  /* 0x0000000100217824 */ /* 0x000fe200008e061c */
[----:B--2---:R-:W-:Y:S01]  /*1d20*/  ISETP.NE.AND P0, PT, R31, 0x2, PT ;  /* 0x000000021f00780c */ /* 0x004fe20003f05270 */
[----:B------:R-:W-:-:S04]  /*1d30*/  IMAD.IADD R31, R8, 0x1, R6 ;  /* 0x00000001081f7824 */ /* 0x000fc800078e0206 */
[----:B------:R-:W-:-:S08]  /*1d40*/  IMAD.WIDE R2, R31, 0x4, R2 ;  /* 0x000000041f027825 */ /* 0x000fd000078e0202 */
[----:B------:R-:W2:Y:S01]  /*1d50*/  @!P0 LDG.E.S8 R31, desc[UR10][R32.64] ;  /* 0x0000000a201f8981 */ /* 0x000ea2000c1e1300 */
[----:B------:R-:W2:Y:S01]  /*1d60*/  @!P0 LDC R0, c[0x0][0x3d0] ;  /* 0x0000f400ff008b82 */ /* 0x000ea20000000800 */
[----:B------:R-:W0:Y:S01]  /*1d70*/  @!P0 S2R R37, SR_CgaCtaId ;  /* 0x0000000000258919 */ /* 0x000e220000008800 */
[----:B--2---:R-:W-:Y:S01]  /*1d80*/  @!P0 IMAD R31, R31, R0, R10 ;  /* 0x000000001f1f8224 */ /* 0x004fe200078e020a */
[----:B------:R-:W-:-:S04]  /*1d90*/  @!P0 MOV R0, 0x400 ;  /* 0x0000040000008802 */ /* 0x000fc80000000f00 */
[----:B0-----:R-:W-:-:S05]  /*1da0*/  @!P0 LEA R0, R37, R0, 0x18 ;  /* 0x0000000025008211 */ /* 0x001fca00078ec0ff */
[----:B------:R-:W-:-:S05]  /*1db0*/  @!P0 IMAD R0, R31, 0x4, R0 ;  /* 0x000000041f008824 */ /* 0x000fca00078e0200 */
[----:B------:R-:W0:Y:S04]  /*1dc0*/  @!P0 LDS R37, [R0] ;  /* 0x0000000000258984 */ /* 0x000e280000000800 */
[----:B0-----:R-:W-:Y:S04]  /*1dd0*/  @!P0 STG.E desc[UR10][R2.64], R37 ;  /* 0x0000002502008986 */ /* 0x001fe8000c10190a */
[----:B------:R-:W2:Y:S02]  /*1de0*/  LDG.E.U8 R34, desc[UR10][R34.64+-0x1] ;  /* 0xffffff0a22227981 */ /* 0x000ea4000c1e1100 */
[----:B--2---:R-:W-:-:S13]  /*1df0*/  ISETP.NE.AND P0, PT, R34, 0x2, PT ;  /* 0x000000022200780c */ /* 0x004fda0003f05270 */
[----:B------:R-:W2:Y:S01]  /*1e00*/  @!P0 LDG.E.S8 R33, desc[UR10][R32.64+-0x1] ;  /* 0xffffff0a20218981 */ /* 0x000ea2000c1e1300 */
[----:B------:R-:W2:Y:S03]  /*1e10*/  @!P0 LDC R36, c[0x0][0x3d0] ;  /* 0x0000f400ff248b82 */ /* 0x000ea60000000800 */
[----:B------:R0:W5:Y:S01]  /*1e20*/  @P0 LDG.E R31, desc[UR10][R2.64+-0x4] ;  /* 0xfffffc0a021f0981 */ /* 0x000162000c1e1900 */
[----:B------:R-:W-:Y:S01]  /*1e30*/  @!P0 MOV R0, 0x400 ;  /* 0x0000040000008802 */ /* 0x000fe20000000f00 */
[----:B------:R-:W1:Y:S02]  /*1e40*/  @!P0 S2R R35, SR_CgaCtaId ;  /* 0x0000000000238919 */ /* 0x000e640000008800 */
[----:B------:R0:W5:Y:S01]  /*1e50*/  LDG.E R32, desc[UR10][R2.64] ;  /* 0x0000000a02207981 */ /* 0x000162000c1e1900 */
[----:B-1----:R-:W-:Y:S01]  /*1e60*/  @!P0 LEA R35, R35, R0, 0x18 ;  /* 0x0000000023238211 */ /* 0x002fe200078ec0ff */
[----:B--2---:R-:W-:-:S04]  /*1e70*/  @!P0 IMAD R36, R33, R36, R10 ;  /* 0x0000002421248224 */ /* 0x004fc800078e020a */
[----:B------:R-:W-:-:S05]  /*1e80*/  @!P0 IMAD R36, R36, 0x4, R35 ;  /* 0x0000000424248824 */ /* 0x000fca00078e0223 */
[----:B------:R-:W1:Y:S04]  /*1e90*/  @!P0 LDS R31, [R36] ;  /* 0x00000000241f8984 */ /* 0x000e680000000800 */
[----:B-1----:R0:W-:Y:S04]  /*1ea0*/  @!P0 STG.E desc[UR10][R2.64+-0x4], R31 ;  /* 0xfffffc1f02008986 */ /* 0x0021e8000c10190a */
        /* <DEDUP_REMOVED lines=11> */
.L_x_59:
[----:B-----5:R-:W-:Y:S01]  /*1f60*/  FADD R33, R32, R31 ;  /* 0x0000001f20217221 */ /* 0x020fe20000000000 */
[----:B------:R-:W-:Y:S06]  /*1f70*/  BRA `(.L_x_60) ;  /* 0x0000000000547947 */ /* 0x000fec0003800000 */
.L_x_58:
        /* <DEDUP_REMOVED lines=17> */
.L_x_63:
[----:B------:R-:W-:Y:S05]  /*2090*/  BSYNC.RECONVERGENT B6 ;  /* 0x0000000000067941 */ /* 0x000fea0003800200 */
.L_x_62:
[----:B------:R-:W-:Y:S01]  /*20a0*/  IMAD.MOV.U32 R33, RZ, RZ, R0 ;  /* 0x000000ffff217224 */ /* 0x000fe200078e0000 */
[----:B------:R-:W-:Y:S06]  /*20b0*/  BRA `(.L_x_60) ;  /* 0x0000000000047947 */ /* 0x000fec0003800000 */
.L_x_61:
[----:B-----5:R-:W-:-:S07]  /*20c0*/  FMUL R33, R32, R31 ;  /* 0x0000001f20217220 */ /* 0x020fce0000400000 */
.L_x_60:
[----:B------:R-:W-:Y:S05]  /*20d0*/  BSYNC.RECONVERGENT B5 ;  /* 0x0000000000057941 */ /* 0x000fea0003800200 */
.L_x_57:
[----:B------:R0:W-:Y:S04]  /*20e0*/  STG.E desc[UR10][R22.64], R33 ;  /* 0x0000002116007986 */ /* 0x0001e8000c10190a */
[----:B------:R-:W2:Y:S02]  /*20f0*/  LDG.E.U8 R0, desc[UR10][R20.64] ;  /* 0x0000000a14007981 */ /* 0x000ea4000c1e1100 */
[----:B--2---:R-:W-:Y:S01]  /*2100*/  ISETP.GE.U32.AND P0, PT, R0, 0x4, PT ;  /* 0x000000040000780c */ /* 0x004fe20003f06070 */
[----:B------:R-:W-:-:S12]  /*2110*/  VIADD R0, R6, 0xfffffffe ;  /* 0xfffffffe06007836 */ /* 0x000fd80000000000 */
[----:B------:R-:W-:-:S05]  /*2120*/  @P0 IMAD.MOV R0, RZ, RZ, R6 ;  /* 0x000000ffff000224 */ /* 0x000fca00078e0206 */
[----:B0-----:R-:W-:-:S07]  /*2130*/  MOV R6, R0 ;  /* 0x0000000000067202 */ /* 0x001fce0000000f00 */
.L_x_56:
[----:B------:R-:W-:Y:S05]  /*2140*/  BSYNC.RECONVERGENT B4 ;  /* 0x0000000000047941 */ /* 0x000fea0003800200 */
.L_x_55:
[----:B------:R0:W-:Y:S04]  /*2150*/  STG.E desc[UR10][R22.64+-0x4], RZ ;  /* 0xfffffcff16007986 */ /* 0x0001e8000c10190a */
[----:B------:R-:W2:Y:S01]  /*2160*/  LDG.E.U8 R0, desc[UR10][R20.64+-0x1] ;  /* 0xffffff0a14007981 */ /* 0x000ea2000c1e1100 */
[----:B------:R-:W-:Y:S01]  /*2170*/  BSSY.RECONVERGENT B4, `(.L_x_64) ;  /* 0x000004d000047945 */ /* 0x000fe20003800200 */
[----:B--2---:R-:W-:-:S13]  /*2180*/  ISETP.NE.AND P0, PT, R0, 0x1, PT ;  /* 0x000000010000780c */ /* 0x004fda0003f05270 */
[----:B0-----:R-:W-:Y:S05]  /*2190*/  @P0 BRA `(.L_x_65) ;  /* 0x0000000400280947 */ /* 0x001fea0003800000 */
[----:B------:R-:W-:-:S05]  /*21a0*/  IMAD.IADD R33, R26, 0x1, R6 ;  /* 0x000000011a217824 */ /* 0x000fca00078e0206 */
[----:B------:R-:W-:Y:S02]  /*21b0*/  SHF.R.S32.HI R0, RZ, 0x1f, R33 ;  /* 0x0000001fff007819 */ /* 0x000fe40000011421 */
[----:B------:R-:W-:-:S05]  /*21c0*/  IADD3 R34, P0, PT, R33, R14, RZ ;  /* 0x0000000e21227210 */ /* 0x000fca0007f1e0ff */
[----:B------:R-:W-:-:S05]  /*21d0*/  IMAD.X R35, R0, 0x1, R29, P0 ;  /* 0x0000000100237824 */ /* 0x000fca00000e061d */
[----:B------:R-:W2:Y:S01]  /*21e0*/  LDG.E.U8 R2, desc[UR10][R34.64] ;  /* 0x0000000a22027981 */ /* 0x000ea2000c1e1100 */
[----:B-----5:R-:W-:-:S05]  /*21f0*/  IADD3 R32, P1, PT, R33, R12, RZ ;  /* 0x0000000c21207210 */ /* 0x020fca0007f3e0ff */
[----:B------:R-:W-:Y:S01]  /*2200*/  IMAD.X R33, R0, 0x1, R28, P1 ;  /* 0x0000000100217824 */ /* 0x000fe200008e061c */
[----:B--2---:R-:W-:-:S13]  /*2210*/  ISETP.NE.AND P0, PT, R2, 0x2, PT ;  /* 0x000000020200780c */ /* 0x004fda0003f05270 */
[----:B------:R-:W2:Y:S01]  /*2220*/  @!P0 LDG.E.S8 R3, desc[UR10][R32.64] ;  /* 0x0000000a20038981 */ /* 0x000ea2000c1e1300 */
[----:B------:R-:W2:Y:S01]  /*2230*/  @!P0 LDC R0, c[0x0][0x3d0] ;  /* 0x0000f400ff008b82 */ /* 0x000ea20000000800 */
[----:B------:R-:W0:Y:S01]  /*2240*/  @!P0 S2R R31, SR_CgaCtaId ;  /* 0x00000000001f8919 */ /* 0x000e220000008800 */
[----:B--2---:R-:W-:Y:S01]  /*2250*/  @!P0 IMAD R3, R3, R0, R10 ;  /* 0x0000000003038224 */ /* 0x004fe200078e020a */
[----:B------:R-:W-:-:S04]  /*2260*/  @!P0 MOV R0, 0x400 ;  /* 0x0000040000008802 */ /* 0x000fc80000000f00 */
[----:B0-----:R-:W-:Y:S01]  /*2270*/  @!P0 LEA R0, R31, R0, 0x18 ;  /* 0x000000001f008211 */ /* 0x001fe200078ec0ff */
[----:B------:R-:W-:-:S04]  /*2280*/  IMAD.IADD R31, R8, 0x1, R6 ;  /* 0x00000001081f7824 */ /* 0x000fc800078e0206 */
[----:B------:R-:W-:Y:S02]  /*2290*/  @!P0 IMAD R0, R3, 0x4, R0 ;  /* 0x0000000403008824 */ /* 0x000fe400078e0200 */
[----:B------:R-:W0:Y:S03]  /*22a0*/  LDC.64 R2, c[0x0][0x3f8] ;  /* 0x0000fe00ff027b82 */ /* 0x000e260000000a00 */
[----:B------:R-:W1:Y:S01]  /*22b0*/  @!P0 LDS R37, [R0] ;  /* 0x0000000000258984 */ /* 0x000e620000000800 */
[----:B0-----:R-:W-:-:S05]  /*22c0*/  IMAD.WIDE R2, R31, 0x4, R2 ;  /* 0x000000041f027825 */ /* 0x001fca00078e0202 */
[----:B-1----:R-:W-:Y:S04]  /*22d0*/  @!P0 STG.E desc[UR10][R2.64], R37 ;  /* 0x0000002502008986 */ /* 0x002fe8000c10190a */
        /* <DEDUP_REMOVED lines=24> */
.L_x_68:
[----:B-----5:R-:W-:Y:S01]  /*2460*/  FADD R33, R32, R31 ;  /* 0x0000001f20217221 */ /* 0x020fe20000000000 */
[----:B------:R-:W-:Y:S06]  /*2470*/  BRA `(.L_x_69) ;  /* 0x0000000000547947 */ /* 0x000fec0003800000 */
.L_x_67:
        /* <DEDUP_REMOVED lines=17> */
.L_x_72:
[----:B------:R-:W-:Y:S05]  /*2590*/  BSYNC.RECONVERGENT B6 ;  /* 0x0000000000067941 */ /* 0x000fea0003800200 */
.L_x_71:
[----:B------:R-:W-:Y:S01]  /*25a0*/  IMAD.MOV.U32 R33, RZ, RZ, R0 ;  /* 0x000000ffff217224 */ /* 0x000fe200078e0000 */
[----:B------:R-:W-:Y:S06]  /*25b0*/  BRA `(.L_x_69) ;  /* 0x0000000000047947 */ /* 0x000fec0003800000 */
.L_x_70:
[----:B-----5:R-:W-:-:S07]  /*25c0*/  FMUL R33, R32, R31 ;  /* 0x0000001f20217220 */ /* 0x020fce0000400000 */
.L_x_69:
[----:B------:R-:W-:Y:S05]  /*25d0*/  BSYNC.RECONVERGENT B5 ;  /* 0x0000000000057941 */ /* 0x000fea0003800200 */
.L_x_66:
[----:B------:R0:W-:Y:S04]  /*25e0*/  STG.E desc[UR10][R22.64+-0x4], R33 ;  /* 0xfffffc2116007986 */ /* 0x0001e8000c10190a */
[----:B------:R-:W2:Y:S01]  /*25f0*/  LDG.E.U8 R20, desc[UR10][R20.64+-0x1] ;  /* 0xffffff0a14147981 */ /* 0x000ea2000c1e1100 */
[----:B------:R-:W-:Y:S01]  /*2600*/  VIADD R0, R6, 0xfffffffe ;  /* 0xfffffffe06007836 */ /* 0x000fe20000000000 */
[----:B--2---:R-:W-:-:S13]  /*2610*/  ISETP.GE.U32.AND P0, PT, R20, 0x4, PT ;  /* 0x000000041400780c */ /* 0x004fda0003f06070 */
[----:B------:R-:W-:-:S05]  /*2620*/  @P0 IADD3 R0, PT, PT, R6, RZ, RZ ;  /* 0x000000ff06000210 */ /* 0x000fca0007ffe0ff */
[----:B0-----:R-:W-:-:S07]  /*2630*/  IMAD.MOV.U32 R6, RZ, RZ, R0 ;  /* 0x000000ffff067224 */ /* 0x001fce00078e0000 */
.L_x_65:
[----:B------:R-:W-:Y:S05]  /*2640*/  BSYNC.RECONVERGENT B4 ;  /* 0x0000000000047941 */ /* 0x000fea0003800200 */
.L_x_64:
[C---:B------:R-:W-:Y:S01]  /*2650*/  ISETP.GT.U32.AND P0, PT, R7.reuse, 0x1, PT ;  /* 0x000000010700780c */ /* 0x040fe20003f04070 */
[----:B------:R-:W-:Y:S02]  /*2660*/  VIADD R7, R7, 0xfffffffe ;  /* 0xfffffffe07077836 */ /* 0x000fe40000000000 */
[----:B------:R-:W-:Y:S02]  /*2670*/  VIADD R5, R5, 0xfffffffe ;  /* 0xfffffffe05057836 */ /* 0x000fe40000000000 */
[----:B------:R-:W-:-:S08]  /*2680*/  VIADD R4, R4, 0xfffffffe ;  /* 0xfffffffe04047836 */ /* 0x000fd00000000000 */
[----:B------:R-:W-:Y:S05]  /*2690*/  @P0 BRA `(.L_x_73) ;  /* 0xfffffff400600947 */ /* 0x000fea000383ffff */
.L_x_45:
[----:B------:R-:W-:Y:S05]  /*26a0*/  BSYNC.RECONVERGENT B3 ;  /* 0x0000000000037941 */ /* 0x000fea0003800200 */
.L_x_44:
[----:B------:R-:W0:Y:S01]  /*26b0*/  LDC.64 R2, c[0x0][0x3f8] ;  /* 0x0000fe00ff027b82 */ /* 0x000e220000000a00 */
[----:B------:R-:W1:Y:S01]  /*26c0*/  LDCU UR6, c[0x0][0x3d0] ;  /* 0x00007a00ff0677ac */ /* 0x000e620008000800 */
[----:B0-----:R-:W-:-:S06]  /*26d0*/  IMAD.WIDE R2, R8, 0x4, R2 ;  /* 0x0000000408027825 */ /* 0x001fcc00078e0202 */
[----:B------:R-:W2:Y:S01]  /*26e0*/  LDG.E R2, desc[UR10][R2.64] ;  /* 0x0000000a02027981 */ /* 0x000ea2000c1e1900 */
[----:B------:R-:W-:Y:S02]  /*26f0*/  IMAD.IADD R0, R25, 0x1, R10 ;  /* 0x0000000119007824 */ /* 0x000fe400078e020a */
[----:B------:R-:W-:-:S03]  /*2700*/  VIADD R10, R10, 0x1 ;  /* 0x000000010a0a7836 */ /* 0x000fc60000000000 */
[----:B------:R-:W-:Y:S02]  /*2710*/  LEA R5, R0, UR5, 0x2 ;  /* 0x0000000500057c11 */ /* 0x000fe4000f8e10ff */
[----:B-1----:R-:W-:-:S03]  /*2720*/  ISETP.NE.AND P0, PT, R10, UR6, PT ;  /* 0x000000060a007c0c */ /* 0x002fc6000bf05270 */
[----:B--2---:R0:W-:Y:S10]  /*2730*/  STS [R5], R2 ;  /* 0x0000000205007388 */ /* 0x0041f40000000800 */
[----:B------:R-:W-:Y:S05]  /*2740*/  @P0 BRA `(.L_x_74) ;  /* 0xffffffec00fc0947 */ /* 0x000fea000383ffff */
[----:B------:R-:W-:Y:S05]  /*2750*/  BRA `(.L_x_38) ;  /* 0x0000000000307947 */ /* 0x000fea0003800000 */
.L_x_43:
[C---:B------:R-:W-:Y:S01]  /*2760*/  IADD3 R12, P0, PT, R26.reuse, R12, RZ ;  /* 0x0000000c1a0c7210 */ /* 0x040fe20007f1e0ff */
[----:B------:R-:W0:Y:S01]  /*2770*/  S2UR UR7, SR_CgaCtaId ;  /* 0x00000000000779c3 */ /* 0x000e220000008800 */
[----:B------:R-:W1:Y:S02]  /*2780*/  LDCU UR8, c[0x0][0x3d0] ;  /* 0x00007a00ff0877ac */ /* 0x000e640008000800 */
[----:B------:R-:W-:-:S05]  /*2790*/  LEA.HI.X.SX32 R13, R26, R28, 0x1, P0 ;  /* 0x0000001c1a0d7211 */ /* 0x000fca00000f0eff */
[----:B------:R-:W1:Y:S01]  /*27a0*/  LDG.E.S8 R12, desc[UR10][R12.64] ;  /* 0x0000000a0c0c7981 */ /* 0x000e62000c1e1300 */
[----:B------:R-:W-:Y:S01]  /*27b0*/  UMOV UR6, 0x400 ;  /* 0x0000040000067882 */ /* 0x000fe20000000000 */
[----:B------:R-:W-:Y:S01]  /*27c0*/  LEA R25, R25, UR5, 0x2 ;  /* 0x0000000519197c11 */ /* 0x000fe2000f8e10ff */
[----:B0-----:R-:W-:Y:S01]  /*27d0*/  ULEA UR6, UR7, UR6, 0x18 ;  /* 0x0000000607067291 */ /* 0x001fe2000f8ec0ff */
[----:B-1----:R-:W-:-:S05]  /*27e0*/  IMAD R0, R12, UR8, RZ ;  /* 0x000000080c007c24 */ /* 0x002fca000f8e02ff */
[----:B------:R-:W-:-:S06]  /*27f0*/  LEA R0, R0, UR6, 0x2 ;  /* 0x0000000600007c11 */ /* 0x000fcc000f8e10ff */
[----:B------:R-:W0:Y:S04]  /*2800*/  LDS R0, [R0] ;  /* 0x0000000000007984 */ /* 0x000e280000000800 */
[----:B0-----:R2:W-:Y:S02]  /*2810*/  STS [R25], R0 ;  /* 0x0000000019007388 */ /* 0x0015e40000000800 */
.L_x_38:
[----:B------:R-:W-:Y:S05]  /*2820*/  BSYNC.RECONVERGENT B0 ;  /* 0x0000000000007941 */ /* 0x000fea0003800200 */
.L_x_37:
[----:B------:R-:W3:Y:S01]  /*2830*/  LDCU UR13, c[0x0][0x40c] ;  /* 0x00008180ff0d77ac */ /* 0x000ee20008000800 */
[----:B------:R-:W-:Y:S01]  /*2840*/  BSSY.RECONVERGENT B0, `(.L_x_75) ;  /* 0x0000118000007945 */ /* 0x000fe20003800200 */
[----:B------:R-:W-:Y:S01]  /*2850*/  BAR.SYNC.DEFER_BLOCKING 0x0 ;  /* 0x0000000000007b1d */ /* 0x000fe20000010000 */
[----:B---3--:R-:W-:-:S13]  /*2860*/  ISETP.GE.AND P0, PT, R30, UR13, PT ;  /* 0x0000000d1e007c0c */ /* 0x008fda000bf06270 */
[----:B------:R-:W-:Y:S05]  /*2870*/  @P0 BRA `(.L_x_76) ;  /* 0x0000001000500947 */ /* 0x000fea0003800000 */
[----:B------:R-:W3:Y:S01]  /*2880*/  LDCU UR9, c[0x0][0x3d0] ;  /* 0x00007a00ff0977ac */ /* 0x000ee20008000800 */
[----:B--2---:R-:W-:Y:S01]  /*2890*/  IMAD.MOV.U32 R0, RZ, RZ, RZ ;  /* 0x000000ffff007224 */ /* 0x004fe200078e00ff */
[----:B---3--:R-:W-:-:S09]  /*28a0*/  UISETP.GE.AND UP0, UPT, UR9, 0x1, UPT ;  /* 0x000000010900788c */ /* 0x008fd2000bf06270 */
[----:B------:R-:W-:Y:S05]  /*28b0*/  BRA.U !UP0, `(.L_x_77) ;  /* 0x00000011080c7547 */ /* 0x000fea000b800000 */
[----:B------:R-:W1:Y:S01]  /*28c0*/  LDCU UR20, c[0x0][0x410] ;  /* 0x00008200ff1477ac */ /* 0x000e620008000800 */
[----:B0-----:R-:W-:Y:S01]  /*28d0*/  I2F.F64.U32 R4, UR9 ;  /* 0x0000000900047d12 */ /* 0x001fe20008201800 */
[----:B------:R-:W-:Y:S01]  /*28e0*/  IMAD.MOV.U32 R0, RZ, RZ, RZ ;  /* 0x000000ffff007224 */ /* 0x000fe200078e00ff */
[----:B------:R-:W-:Y:S01]  /*28f0*/  UISETP.GE.U32.AND UP1, UPT, UR9, 0x8, UPT ;  /* 0x000000080900788c */ /* 0x000fe2000bf26070 */
[----:B------:R-:W-:Y:S01]  /*2900*/  IMAD.MOV.U32 R11, RZ, RZ, RZ ;  /* 0x000000ffff0b7224 */ /* 0x000fe200078e00ff */
[----:B------:R-:W-:-:S04]  /*2910*/  ULOP3.LUT UR14, UR9, 0x7, URZ, 0xc0, !UPT ;  /* 0x00000007090e7892 */ /* 0x000fc8000f8ec0ff */
[----:B------:R-:W-:Y:S01]  /*2920*/  UISETP.NE.AND UP0, UPT, UR14, URZ, UPT ;  /* 0x000000ff0e00728c */ /* 0x000fe2000bf05270 */
[----:B-1----:R-:W0:Y:S02]  /*2930*/  F2F.F64.F32 R2, UR20 ;  /* 0x0000001400027d10 */ /* 0x002e240008201800 */
[----:B0-----:R-:W-:Y:S01]  /*2940*/  DMUL R2, R2, R4 ;  /* 0x0000000402027228 */ /* 0x001fe20000000000 */
[----:B------:R-:W-:Y:S10]  /*2950*/  BRA.U !UP1, `(.L_x_78) ;  /* 0x0000000909207547 */ /* 0x000ff4000b800000 */
[----:B------:R-:W0:Y:S01]  /*2960*/  S2R R5, SR_CgaCtaId ;  /* 0x0000000000057919 */ /* 0x000e220000008800 */
[----:B------:R-:W1:Y:S01]  /*2970*/  LDCU UR16, c[0x0][0x404] ;  /* 0x00008080ff1077ac */ /* 0x000e620008000800 */
[----:B------:R-:W-:Y:S01]  /*2980*/  MOV R4, 0x400 ;  /* 0x0000040000047802 */ /* 0x000fe20000000f00 */
[----:B------:R-:W2:Y:S01]  /*2990*/  LDCU UR8, c[0x0][0x3d4] ;  /* 0x00007a80ff0877ac */ /* 0x000ea20008000800 */
[----:B------:R-:W2:Y:S01]  /*29a0*/  LDCU.64 UR6, c[0x0][0x3a0] ;  /* 0x00007400ff0677ac */ /* 0x000ea20008000a00 */
[----:B------:R-:W3:Y:S01]  /*29b0*/  LDCU.64 UR22, c[0x0][0x3c8] ;  /* 0x00007900ff1677ac */ /* 0x000ee20008000a00 */
[----:B------:R-:W-:Y:S01]  /*29c0*/  ULOP3.LUT UR15, UR9, 0x7ffffff8, URZ, 0xc0, !UPT ;  /* 0x7ffffff8090f7892 */ /* 0x000fe2000f8ec0ff */
[----:B-1----:R-:W-:Y:S01]  /*29d0*/  VIADD R0, R30, UR16 ;  /* 0x000000101e007c36 */ /* 0x002fe20008000000 */
[----:B------:R-:W1:Y:S03]  /*29e0*/  LDCU UR21, c[0x0][0x414] ;  /* 0x00008280ff1577ac */ /* 0x000e660008000800 */
[----:B------:R-:W-:Y:S01]  /*29f0*/  IMAD.SHL.U32 R0, R0, 0x4, RZ ;  /* 0x0000000400007824 */ /* 0x000fe200078e00ff */
[----:B------:R-:W-:-:S02]  /*2a00*/  UIADD3 UR16, UPT, UPT, -UR15, URZ, URZ ;  /* 0x000000ff0f107290 */ /* 0x000fc4000fffe1ff */
[----:B------:R-:W-:Y:S01]  /*2a10*/  IMAD.U32 R11, RZ, RZ, UR15 ;  /* 0x0000000fff0b7e24 */ /* 0x000fe2000f8e00ff */
[----:B--2---:R-:W-:-:S04]  /*2a20*/  UIMAD.WIDE UR6, UR8, 0x4, UR6 ;  /* 0x00000004080678a5 */ /* 0x004fc8000f8e0206 */
[----:B------:R-:W-:Y:S01]  /*2a30*/  UIADD3 UR18, UP1, UPT, UR6, -0x4, URZ ;  /* 0xfffffffc06127890 */ /* 0x000fe2000ff3e0ff */
[----:B0-----:R-:W-:Y:S01]  /*2a40*/  LEA R5, R5, R4, 0x18 ;  /* 0x0000000405057211 */ /* 0x001fe200078ec0ff */
[----:B---3--:R-:W-:Y:S02]  /*2a50*/  USHF.L.U64.HI UR19, UR22, 0x3, UR23 ;  /* 0x0000000316137899 */ /* 0x008fe40008010217 */
[----:B------:R-:W-:Y:S02]  /*2a60*/  UIADD3.X UR8, UPT, UPT, UR7, -0x1, URZ, UP1, !UPT ;  /* 0xffffffff07087890 */ /* 0x000fe40008ffe4ff */
[----:B------:R-:W-:Y:S01]  /*2a70*/  IMAD R10, R0, UR9, R5 ;  /* 0x00000009000a7c24 */ /* 0x000fe2000f8e0205 */
[----:B------:R-:W-:-:S03]  /*2a80*/  MOV R0, RZ ;  /* 0x000000ff00007202 */ /* 0x000fc60000000f00 */
[----:B-1----:R-:W-:-:S07]  /*2a90*/  VIADD R10, R10, 0x10 ;  /* 0x000000100a0a7836 */ /* 0x002fce0000000000 */
.L_x_79:
[----:B------:R-:W-:Y:S02]  /*2aa0*/  UIADD3 UR7, UP1, UPT, UR18, UR22, URZ ;  /* 0x0000001612077290 */ /* 0x000fe4000ff3e0ff */
[----:B------:R-:W-:Y:S01]  /*2ab0*/  IMAD.U32 R6, RZ, RZ, UR18 ;  /* 0x00000012ff067e24 */ /* 0x000fe2000f8e00ff */
[----:B------:R-:W-:Y:S01]  /*2ac0*/  LDS R22, [R10+-0x8] ;  /* 0xfffff8000a167984 */ /* 0x000fe20000000800 */
[----:B------:R-:W-:Y:S01]  /*2ad0*/  IMAD.U32 R7, RZ, RZ, UR8 ;  /* 0x00000008ff077e24 */ /* 0x000fe2000f8e00ff */
[----:B------:R-:W-:Y:S02]  /*2ae0*/  UIADD3.X UR15, UPT, UPT, UR8, UR23, URZ, UP1, !UPT ;  /* 0x00000017080f7290 */ /* 0x000fe40008ffe4ff */
[----:B------:R-:W-:Y:S02]  /*2af0*/  UIADD3 UR6, UP1, UPT, UR7, UR22, URZ ;  /* 0x0000001607067290 */ /* 0x000fe4000ff3e0ff */
[----:B------:R-:W-:Y:S01]  /*2b00*/  IMAD.U32 R8, RZ, RZ, UR7 ;  /* 0x00000007ff087e24 */ /* 0x000fe2000f8e00ff */
[----:B------:R0:W2:Y:S01]  /*2b10*/  LDG.E R23, desc[UR10][R6.64] ;  /* 0x0000000a06177981 */ /* 0x0000a2000c1e1900 */
[----:B------:R-:W-:Y:S01]  /*2b20*/  IMAD.U32 R9, RZ, RZ, UR15 ;  /* 0x0000000fff097e24 */ /* 0x000fe2000f8e00ff */
[----:B------:R-:W-:-:S02]  /*2b30*/  UIADD3.X UR7, UPT, UPT, UR15, UR23, URZ, UP1, !UPT ;  /* 0x000000170f077290 */ /* 0x000fc40008ffe4ff */
[----:B------:R-:W-:Y:S01]  /*2b40*/  LDS R25, [R10+-0x4] ;  /* 0xfffffc000a197984 */ /* 0x000fe20000000800 */
[----:B------:R-:W-:-:S03]  /*2b50*/  UIADD3 UR17, UP1, UPT, UR6, UR22, URZ ;  /* 0x0000001606117290 */ /* 0x000fc6000ff3e0ff */
[----:B------:R1:W3:Y:S01]  /*2b60*/  LDG.E R18, desc[UR10][R8.64] ;  /* 0x0000000a08127981 */ /* 0x0002e2000c1e1900 */
[----:B------:R-:W-:Y:S01]  /*2b70*/  IMAD.U32 R13, RZ, RZ, UR7 ;  /* 0x00000007ff0d7e24 */ /* 0x000fe2000f8e00ff */
[----:B------:R-:W-:Y:S01]  /*2b80*/  UIADD3.X UR7, UPT, UPT, UR7, UR23, URZ, UP1, !UPT ;  /* 0x0000001707077290 */ /* 0x000fe20008ffe4ff */
[----:B------:R-:W-:Y:S01]  /*2b90*/  IMAD.U32 R12, RZ, RZ, UR6 ;  /* 0x00000006ff0c7e24 */ /* 0x000fe2000f8e00ff */
[----:B------:R-:W-:Y:S02]  /*2ba0*/  UIADD3 UR15, UP1, UPT, UR17, UR22, URZ ;  /* 0x00000016110f7290 */ /* 0x000fe4000ff3e0ff */
[----:B------:R-:W-:Y:S01]  /*2bb0*/  IMAD.U32 R16, RZ, RZ, UR17 ;  /* 0x00000011ff107e24 */ /* 0x000fe2000f8e00ff */
[----:B------:R-:W-:Y:S01]  /*2bc0*/  LDS R24, [R10] ;  /* 0x000000000a187984 */ /* 0x000fe20000000800 */
[----:B------:R-:W-:Y:S02]  /*2bd0*/  UIADD3.X UR6, UPT, UPT, UR7, UR23, URZ, UP1, !UPT ;  /* 0x0000001707067290 */ /* 0x000fe40008ffe4ff */
[----:B------:R-:W-:Y:S01]  /*2be0*/  IMAD.U32 R17, RZ, RZ, UR7 ;  /* 0x00000007ff117e24 */ /* 0x000fe2000f8e00ff */
[----:B------:R-:W4:Y:S01]  /*2bf0*/  LDG.E R5, desc[UR10][R12.64] ;  /* 0x0000000a0c057981 */ /* 0x000f22000c1e1900 */
[----:B------:R-:W-:-:S02]  /*2c00*/  UIADD3 UR7, UP1, UPT, UR15, UR22, URZ ;  /* 0x000000160f077290 */ /* 0x000fc4000ff3e0ff */
[----:B0-----:R-:W-:Y:S02]  /*2c10*/  MOV R7, UR6 ;  /* 0x0000000600077c02 */ /* 0x001fe40008000f00 */
[----:B------:R-:W-:Y:S01]  /*2c20*/  UIADD3.X UR6, UPT, UPT, UR6, UR23, URZ, UP1, !UPT ;  /* 0x0000001706067290 */ /* 0x000fe20008ffe4ff */
[----:B------:R0:W4:Y:S01]  /*2c30*/  LDG.E R4, desc[UR10][R16.64] ;  /* 0x0000000a10047981 */ /* 0x000122000c1e1900 */
[----:B------:R-:W-:Y:S01]  /*2c40*/  IMAD.U32 R6, RZ, RZ, UR15 ;  /* 0x0000000fff067e24 */ /* 0x000fe2000f8e00ff */
[----:B------:R-:W-:Y:S02]  /*2c50*/  UIADD3 UR15, UP1, UPT, UR7, UR22, URZ ;  /* 0x00000016070f7290 */ /* 0x000fe4000ff3e0ff */
[----:B-1----:R-:W-:Y:S01]  /*2c60*/  IMAD.U32 R8, RZ, RZ, UR7 ;  /* 0x00000007ff087e24 */ /* 0x002fe2000f8e00ff */
[----:B------:R-:W-:Y:S01]  /*2c70*/  LDS R19, [R10+0x4] ;  /* 0x000004000a137984 */ /* 0x000fe20000000800 */
[----:B------:R-:W-:Y:S01]  /*2c80*/  IMAD.U32 R9, RZ, RZ, UR6 ;  /* 0x00000006ff097e24 */ /* 0x000fe2000f8e00ff */
[----:B------:R-:W-:-:S02]  /*2c90*/  UIADD3.X UR6, UPT, UPT, UR6, UR23, URZ, UP1, !UPT ;  /* 0x0000001706067290 */ /* 0x000fc40008ffe4ff */
[----:B-----5:R1:W4:Y:S01]  /*2ca0*/  LDG.E R15, desc[UR10][R6.64] ;  /* 0x0000000a060f7981 */ /* 0x020322000c1e1900 */
[----:B------:R-:W-:Y:S02]  /*2cb0*/  UIADD3 UR7, UP1, UPT, UR15, UR22, URZ ;  /* 0x000000160f077290 */ /* 0x000fe4000ff3e0ff */
[----:B------:R-:W-:Y:S01]  /*2cc0*/  IMAD.U32 R20, RZ, RZ, UR15 ;  /* 0x0000000fff147e24 */ /* 0x000fe2000f8e00ff */
[----:B------:R3:W4:Y:S01]  /*2cd0*/  LDG.E R14, desc[UR10][R8.64] ;  /* 0x0000000a080e7981 */ /* 0x000722000c1e1900 */
[----:B------:R-:W-:Y:S01]  /*2ce0*/  IMAD.U32 R21, RZ, RZ, UR6 ;  /* 0x00000006ff157e24 */ /* 0x000fe2000f8e00ff */
[----:B------:R-:W-:Y:S02]  /*2cf0*/  UIADD3.X UR6, UPT, UPT, UR6, UR23, URZ, UP1, !UPT ;  /* 0x0000001706067290 */ /* 0x000fe40008ffe4ff */
[----:B0-----:R-:W2:Y:S01]  /*2d00*/  LDS R16, [R10+-0x10] ;  /* 0xfffff0000a107984 */ /* 0x001ea20000000800 */
[----:B-1----:R-:W-:-:S03]  /*2d10*/  IMAD.U32 R6, RZ, RZ, UR7 ;  /* 0x00000007ff067e24 */ /* 0x002fc6000f8e00ff */
[----:B------:R0:W4:Y:S01]  /*2d20*/  LDG.E R13, desc[UR10][R20.64] ;  /* 0x0000000a140d7981 */ /* 0x000122000c1e1900 */
[----:B------:R-:W-:-:S03]  /*2d30*/  IMAD.U32 R7, RZ, RZ, UR6 ;  /* 0x00000006ff077e24 */ /* 0x000fc6000f8e00ff */
[----:B------:R-:W3:Y:S04]  /*2d40*/  LDS R17, [R10+-0xc] ;  /* 0xfffff4000a117984 */ /* 0x000ee80000000800 */
[----:B------:R1:W4:Y:S01]  /*2d50*/  LDG.E R12, desc[UR10][R6.64] ;  /* 0x0000000a060c7981 */ /* 0x000322000c1e1900 */
[----:B------:R-:W-:Y:S02]  /*2d60*/  ULEA UR18, UP1, UR22, UR18, 0x3 ;  /* 0x0000001216127291 */ /* 0x000fe4000f8218ff */
[----:B------:R-:W-:Y:S02]  /*2d70*/  UIADD3 UR16, UPT, UPT, UR16, 0x8, URZ ;  /* 0x0000000810107890 */ /* 0x000fe4000fffe0ff */
[----:B------:R-:W-:Y:S02]  /*2d80*/  UIADD3.X UR8, UPT, UPT, UR8, UR19, URZ, UP1, !UPT ;  /* 0x0000001308087290 */ /* 0x000fe40008ffe4ff */
[----:B------:R-:W-:Y:S01]  /*2d90*/  UISETP.NE.AND UP1, UPT, UR16, URZ, UPT ;  /* 0x000000ff1000728c */ /* 0x000fe2000bf25270 */
[----:B--2---:R-:W-:-:S02]  /*2da0*/  FADD R23, R16, -R23 ;  /* 0x8000001710177221 */ /* 0x004fc40000000000 */
[----:B------:R-:W2:Y:S02]  /*2db0*/  LDS R16, [R10+0x8] ;  /* 0x000008000a107984 */ /* 0x000ea40000000800 */
[----:B------:R-:W-:Y:S01]  /*2dc0*/  FADD R23, -|R23|, UR20 ;  /* 0x0000001417177e21 */ /* 0x000fe20008000300 */
[----:B---3--:R-:W-:Y:S02]  /*2dd0*/  FADD R18, R17, -R18 ;  /* 0x8000001211127221 */ /* 0x008fe40000000000 */
[----:B------:R-:W3:Y:S01]  /*2de0*/  LDS R17, [R10+0xc] ;  /* 0x00000c000a117984 */ /* 0x000ee20000000800 */
[----:B------:R-:W1:Y:S01]  /*2df0*/  F2F.F64.F32 R8, |R23| ;  /* 0x4000001700087310 */ /* 0x000e620000201800 */
[----:B0-----:R-:W-:Y:S01]  /*2e00*/  FADD R21, -|R18|, UR20 ;  /* 0x0000001412157e21 */ /* 0x001fe20008000300 */
[----:B----4-:R-:W-:-:S06]  /*2e10*/  FADD R5, R22, -R5 ;  /* 0x8000000516057221 */ /* 0x010fcc0000000000 */
[----:B-1----:R-:W0:Y:S01]  /*2e20*/  F2F.F64.F32 R6, |R21| ;  /* 0x4000001500067310 */ /* 0x002e220000201800 */
[----:B------:R-:W-:Y:S01]  /*2e30*/  FADD R20, -|R5|, UR20 ;  /* 0x0000001405147e21 */ /* 0x000fe20008000300 */
[----:B------:R-:W-:Y:S01]  /*2e40*/  FSETP.GTU.AND P0, PT, |R23|, UR21, PT ;  /* 0x0000001517007c0b */ /* 0x000fe2000bf0c200 */
[----:B------:R-:W-:Y:S01]  /*2e50*/  FADD R18, R25, -R4 ;  /* 0x8000000419127221 */ /* 0x000fe20000000000 */
[----:B------:R-:W-:-:S04]  /*2e60*/  DSETP.GEU.AND P1, PT, R2, R8, PT ;  /* 0x000000080200722a */ /* 0x000fc80003f2e000 */
[----:B------:R-:W1:Y:S01]  /*2e70*/  F2F.F64.F32 R4, |R20| ;  /* 0x4000001400047310 */ /* 0x000e620000201800 */
[----:B------:R-:W-:Y:S01]  /*2e80*/  FSEL R23, |R23|, RZ, P0 ;  /* 0x000000ff17177208 */ /* 0x000fe20000000200 */
[----:B------:R-:W-:Y:S01]  /*2e90*/  FADD R18, -|R18|, UR20 ;  /* 0x0000001412127e21 */ /* 0x000fe20008000300 */
[----:B------:R-:W-:Y:S01]  /*2ea0*/  FSETP.GTU.AND P0, PT, |R21|, UR21, PT ;  /* 0x0000001515007c0b */ /* 0x000fe2000bf0c200 */
[----:B------:R-:W-:Y:S01]  /*2eb0*/  FADD R15, R24, -R15 ;  /* 0x8000000f180f7221 */ /* 0x000fe20000000000 */
[----:B------:R-:W-:Y:S01]  /*2ec0*/  FSEL R23, R23, RZ, P1 ;  /* 0x000000ff17177208 */ /* 0x000fe20000800000 */
[C---:B0-----:R-:W-:Y:S02]  /*2ed0*/  DSETP.GEU.AND P1, PT, R2.reuse, R6, PT ;  /* 0x000000060200722a */ /* 0x041fe40003f2e000 */
[----:B------:R-:W0:Y:S01]  /*2ee0*/  F2F.F64.F32 R8, |R18| ;  /* 0x4000001200087310 */ /* 0x000e220000201800 */
[----:B------:R-:W-:Y:S01]  /*2ef0*/  FADD R14, R19, -R14 ;  /* 0x8000000e130e7221 */ /* 0x000fe20000000000 */
[----:B------:R-:W-:Y:S01]  /*2f00*/  FSEL R21, |R21|, RZ, P0 ;  /* 0x000000ff15157208 */ /* 0x000fe20000000200 */
[----:B------:R-:W-:Y:S01]  /*2f10*/  FADD R15, -|R15|, UR20 ;  /* 0x000000140f0f7e21 */ /* 0x000fe20008000300 */
[----:B------:R-:W-:Y:S01]  /*2f20*/  FADD R23, R23, R0 ;  /* 0x0000000017177221 */ /* 0x000fe20000000000 */
[----:B------:R-:W-:Y:S01]  /*2f30*/  FSETP.GTU.AND P0, PT, |R20|, UR21, PT ;  /* 0x0000001514007c0b */ /* 0x000fe2000bf0c200 */
[----:B------:R-:W-:Y:S01]  /*2f40*/  FADD R0, -|R14|, UR20 ;  /* 0x000000140e007e21 */ /* 0x000fe20008000300 */
[----:B------:R-:W-:Y:S01]  /*2f50*/  FSEL R14, R21, RZ, P1 ;  /* 0x000000ff150e7208 */ /* 0x000fe20000800000 */
[----:B------:R-:W4:Y:S01]  /*2f60*/  F2F.F64.F32 R6, |R15| ;  /* 0x4000000f00067310 */ /* 0x000f220000201800 */
[C---:B-1----:R-:W-:Y:S01]  /*2f70*/  DSETP.GEU.AND P1, PT, R2.reuse, R4, PT ;  /* 0x000000040200722a */ /* 0x042fe20003f2e000 */
[----:B--2---:R-:W-:Y:S01]  /*2f80*/  FADD R13, R16, -R13 ;  /* 0x8000000d100d7221 */ /* 0x004fe20000000000 */
[----:B------:R-:W-:Y:S01]  /*2f90*/  FSEL R20, |R20|, RZ, P0 ;  /* 0x000000ff14147208 */ /* 0x000fe20000000200 */
[----:B------:R-:W-:Y:S01]  /*2fa0*/  FADD R14, R23, R14 ;  /* 0x0000000e170e7221 */ /* 0x000fe20000000000 */
[----:B------:R-:W-:Y:S01]  /*2fb0*/  FSETP.GTU.AND P0, PT, |R18|, UR21, PT ;  /* 0x0000001512007c0b */ /* 0x000fe2000bf0c200 */
[----:B------:R-:W-:Y:S01]  /*2fc0*/  FADD R16, -|R13|, UR20 ;  /* 0x000000140d107e21 */ /* 0x000fe20008000300 */
[----:B------:R-:W-:Y:S01]  /*2fd0*/  FSEL R13, R20, RZ, P1 ;  /* 0x000000ff140d7208 */ /* 0x000fe20000800000 */
[----:B------:R-:W1:Y:S01]  /*2fe0*/  F2F.F64.F32 R4, |R0| ;  /* 0x4000000000047310 */ /* 0x000e620000201800 */
[----:B0-----:R-:W-:Y:S01]  /*2ff0*/  DSETP.GEU.AND P1, PT, R2, R8, PT ;  /* 0x000000080200722a */ /* 0x001fe20003f2e000 */
[----:B---3--:R-:W-:Y:S01]  /*3000*/  FADD R12, R17, -R12 ;  /* 0x8000000c110c7221 */ /* 0x008fe20000000000 */
[----:B------:R-:W-:Y:S01]  /*3010*/  FSEL R18, |R18|, RZ, P0 ;  /* 0x000000ff12127208 */ /* 0x000fe20000000200 */
[----:B------:R-:W-:-:S02]  /*3020*/  FADD R13, R14, R13 ;  /* 0x0000000d0e0d7221 */ /* 0x000fc40000000000 */
[----:B------:R-:W-:Y:S02]  /*3030*/  FADD R14, -|R12|, UR20 ;  /* 0x000000140c0e7e21 */ /* 0x000fe40008000300 */
[----:B------:R-:W0:Y:S01]  /*3040*/  F2F.F64.F32 R8, |R16| ;  /* 0x4000001000087310 */ /* 0x000e220000201800 */
[C---:B------:R-:W-:Y:S02]  /*3050*/  FSETP.GTU.AND P0, PT, |R15|.reuse, UR21, PT ;  /* 0x000000150f007c0b */ /* 0x040fe4000bf0c200 */
[----:B------:R-:W-:Y:S01]  /*3060*/  FSEL R18, R18, RZ, P1 ;  /* 0x000000ff12127208 */ /* 0x000fe20000800000 */
[----:B----4-:R-:W-:Y:S01]  /*3070*/  DSETP.GEU.AND P1, PT, R2, R6, PT ;  /* 0x000000060200722a */ /* 0x010fe20003f2e000 */
[----:B------:R-:W-:-:S03]  /*3080*/  FSEL R15, |R15|, RZ, P0 ;  /* 0x000000ff0f0f7208 */ /* 0x000fc60000000200 */
[----:B------:R-:W2:Y:S01]  /*3090*/  F2F.F64.F32 R6, |R14| ;  /* 0x4000000e00067310 */ /* 0x000ea20000201800 */
[C---:B------:R-:W-:Y:S02]  /*30a0*/  FSETP.GTU.AND P0, PT, |R0|.reuse, UR21, PT ;  /* 0x0000001500007c0b */ /* 0x040fe4000bf0c200 */
[----:B------:R-:W-:Y:S01]  /*30b0*/  FSEL R12, R15, RZ, P1 ;  /* 0x000000ff0f0c7208 */ /* 0x000fe20000800000 */
[C---:B-1----:R-:W-:Y:S01]  /*30c0*/  DSETP.GEU.AND P1, PT, R2.reuse, R4, PT ;  /* 0x000000040200722a */ /* 0x042fe20003f2e000 */
[----:B------:R-:W-:Y:S02]  /*30d0*/  FSEL R0, |R0|, RZ, P0 ;  /* 0x000000ff00007208 */ /* 0x000fe40000000200 */
[----:B------:R-:W-:Y:S01]  /*30e0*/  FSETP.GTU.AND P0, PT, |R16|, UR21, PT ;  /* 0x0000001510007c0b */ /* 0x000fe2000bf0c200 */
[----:B------:R-:W-:Y:S01]  /*30f0*/  FADD R13, R13, R18 ;  /* 0x000000120d0d7221 */ /* 0x000fe20000000000 */
[----:B0-----:R-:W-:Y:S01]  /*3100*/  DSETP.GEU.AND P2, PT, R2, R8, PT ;  /* 0x000000080200722a */ /* 0x001fe20003f4e000 */
[----:B------:R-:W-:-:S02]  /*3110*/  FSEL R5, R0, RZ, P1 ;  /* 0x000000ff00057208 */ /* 0x000fc40000800000 */
[----:B------:R-:W-:Y:S01]  /*3120*/  FSEL R16, |R16|, RZ, P0 ;  /* 0x000000ff10107208 */ /* 0x000fe20000000200 */
[----:B------:R-:W-:Y:S01]  /*3130*/  FADD R12, R13, R12 ;  /* 0x0000000c0d0c7221 */ /* 0x000fe20000000000 */
[----:B------:R-:W-:Y:S01]  /*3140*/  FSETP.GTU.AND P0, PT, |R14|, UR21, PT ;  /* 0x000000150e007c0b */ /* 0x000fe2000bf0c200 */
[----:B--2---:R-:W-:Y:S01]  /*3150*/  DSETP.GEU.AND P1, PT, R2, R6, PT ;  /* 0x000000060200722a */ /* 0x004fe20003f2e000 */
[----:B------:R-:W-:Y:S01]  /*3160*/  FSEL R16, R16, RZ, P2 ;  /* 0x000000ff10107208 */ /* 0x000fe20001000000 */
[----:B------:R-:W-:Y:S01]  /*3170*/  FADD R5, R12, R5 ;  /* 0x000000050c057221 */ /* 0x000fe20000000000 */
[----:B------:R-:W-:-:S03]  /*3180*/  FSEL R14, |R14|, RZ, P0 ;  /* 0x000000ff0e0e7208 */ /* 0x000fc60000000200 */
[----:B------:R-:W-:Y:S01]  /*3190*/  FADD R5, R5, R16 ;  /* 0x0000001005057221 */ /* 0x000fe20000000000 */
[----:B------:R-:W-:Y:S01]  /*31a0*/  FSEL R14, R14, RZ, P1 ;  /* 0x000000ff0e0e7208 */ /* 0x000fe20000800000 */
[----:B------:R-:W-:-:S04]  /*31b0*/  VIADD R10, R10, 0x20 ;  /* 0x000000200a0a7836 */ /* 0x000fc80000000000 */
[----:B------:R-:W-:Y:S01]  /*31c0*/  FADD R0, R5, R14 ;  /* 0x0000000e05007221 */ /* 0x000fe20000000000 */
[----:B------:R-:W-:Y:S06]  /*31d0*/  BRA.U UP1, `(.L_x_79) ;  /* 0xfffffff901307547 */ /* 0x000fec000b83ffff */
.L_x_78:
[----:B------:R-:W-:Y:S05]  /*31e0*/  BRA.U !UP0, `(.L_x_77) ;  /* 0x0000000508c07547 */ /* 0x000fea000b800000 */
[----:B------:R-:W0:Y:S01]  /*31f0*/  LDCU UR8, c[0x0][0x3d4] ;  /* 0x00007a80ff0877ac */ /* 0x000e220008000800 */
[----:B------:R-:W0:Y:S01]  /*3200*/  LDCU.64 UR6, c[0x0][0x3a0] ;  /* 0x00007400ff0677ac */ /* 0x000e220008000a00 */
[----:B------:R-:W-:Y:S02]  /*3210*/  UISETP.GE.U32.AND UP0, UPT, UR14, 0x4, UPT ;  /* 0x000000040e00788c */ /* 0x000fe4000bf06070 */
[----:B------:R-:W-:-:S04]  /*3220*/  ULOP3.LUT UR15, UR9, 0x3, URZ, 0xc0, !UPT ;  /* 0x00000003090f7892 */ /* 0x000fc8000f8ec0ff */
[----:B------:R-:W-:Y:S02]  /*3230*/  UISETP.NE.AND UP1, UPT, UR15, URZ, UPT ;  /* 0x000000ff0f00728c */ /* 0x000fe4000bf25270 */
[----:B0-----:R-:W-:Y:S01]  /*3240*/  UIMAD.WIDE UR6, UR8, 0x4, UR6 ;  /* 0x00000004080678a5 */ /* 0x001fe2000f8e0206 */
[----:B------:R-:W-:Y:S11]  /*3250*/  BRA.U !UP0, `(.L_x_80) ;  /* 0x0000000108d47547 */ /* 0x000ff6000b800000 */
[----:B------:R-:W0:Y:S01]  /*3260*/  LDC.64 R12, c[0x0][0x3c8] ;  /* 0x0000f200ff0c7b82 */ /* 0x000e220000000a00 */
[----:B------:R-:W-:Y:S01]  /*3270*/  IMAD R10, R30, UR9, R11 ;  /* 0x000000091e0a7c24 */ /* 0x000fe2000f8e020b */
[----:B------:R-:W1:Y:S01]  /*3280*/  LDCU UR8, c[0x0][0x414] ;  /* 0x00008280ff0877ac */ /* 0x000e620008000800 */
[----:B0-----:R-:W-:-:S04]  /*3290*/  IMAD.WIDE.U32 R4, R11, R12, UR6 ;  /* 0x000000060b047e25 */ /* 0x001fc8000f8e000c */
[----:B------:R-:W-:Y:S01]  /*32a0*/  IMAD R5, R11, R13, R5 ;  /* 0x0000000d0b057224 */ /* 0x000fe200078e0205 */
[----:B------:R-:W-:-:S05]  /*32b0*/  IADD3 R6, P0, PT, R4, R12, RZ ;  /* 0x0000000c04067210 */ /* 0x000fca0007f1e0ff */
[--C-:B------:R-:W-:Y:S01]  /*32c0*/  IMAD.X R7, R5, 0x1, R13.reuse, P0 ;  /* 0x0000000105077824 */ /* 0x100fe200000e060d */
[-C--:B------:R-:W-:Y:S01]  /*32d0*/  IADD3 R8, P0, PT, R6, R12.reuse, RZ ;  /* 0x0000000c06087210 */ /* 0x080fe20007f1e0ff */
[----:B------:R0:W2:Y:S04]  /*32e0*/  LDG.E R5, desc[UR10][R4.64+-0x4] ;  /* 0xfffffc0a04057981 */ /* 0x0000a8000c1e1900 */
[--C-:B------:R-:W-:Y:S01]  /*32f0*/  IMAD.X R9, R7, 0x1, R13.reuse, P0 ;  /* 0x0000000107097824 */ /* 0x100fe200000e060d */
[----:B------:R-:W-:Y:S01]  /*3300*/  IADD3 R12, P0, PT, R8, R12, RZ ;  /* 0x0000000c080c7210 */ /* 0x000fe20007f1e0ff */
[----:B------:R-:W3:Y:S04]  /*3310*/  LDG.E R7, desc[UR10][R6.64+-0x4] ;  /* 0xfffffc0a06077981 */ /* 0x000ee8000c1e1900 */
[----:B------:R-:W-:-:S02]  /*3320*/  IMAD.X R13, R9, 0x1, R13, P0 ;  /* 0x00000001090d7824 */ /* 0x000fc400000e060d */
[----:B------:R-:W4:Y:S04]  /*3330*/  LDG.E R9, desc[UR10][R8.64+-0x4] ;  /* 0xfffffc0a08097981 */ /* 0x000f28000c1e1900 */
[----:B------:R-:W4:Y:S01]  /*3340*/  LDG.E R12, desc[UR10][R12.64+-0x4] ;  /* 0xfffffc0a0c0c7981 */ /* 0x000f22000c1e1900 */
[----:B------:R-:W-:Y:S01]  /*3350*/  LEA R10, R10, UR5, 0x2 ;  /* 0x000000050a0a7c11 */ /* 0x000fe2000f8e10ff */
[----:B------:R-:W-:-:S04]  /*3360*/  VIADD R11, R11, 0x4 ;  /* 0x000000040b0b7836 */ /* 0x000fc80000000000 */
[----:B------:R-:W2:Y:S04]  /*3370*/  LDS R14, [R10] ;  /* 0x000000000a0e7984 */ /* 0x000ea80000000800 */
[----:B0-----:R-:W3:Y:S04]  /*3380*/  LDS R4, [R10+0x4] ;  /* 0x000004000a047984 */ /* 0x001ee80000000800 */
[----:B------:R-:W4:Y:S04]  /*3390*/  LDS R16, [R10+0x8] ;  /* 0x000008000a107984 */ /* 0x000f280000000800 */
[----:B------:R-:W0:Y:S01]  /*33a0*/  LDS R17, [R10+0xc] ;  /* 0x00000c000a117984 */ /* 0x000e220000000800 */
[----:B--2---:R-:W-:-:S04]  /*33b0*/  FADD R5, R14, -R5 ;  /* 0x800000050e057221 */ /* 0x004fc80000000000 */
[----:B------:R-:W-:Y:S01]  /*33c0*/  FADD R14, -|R5|, UR20 ;  /* 0x00000014050e7e21 */ /* 0x000fe20008000300 */
[----:B---3--:R-:W-:-:S03]  /*33d0*/  FADD R7, R4, -R7 ;  /* 0x8000000704077221 */ /* 0x008fc60000000000 */
[----:B------:R2:W3:Y:S01]  /*33e0*/  F2F.F64.F32 R4, |R14| ;  /* 0x4000000e00047310 */ /* 0x0004e20000201800 */
[----:B-1----:R-:W-:Y:S01]  /*33f0*/  FSETP.GTU.AND P0, PT, |R14|, UR8, PT ;  /* 0x000000080e007c0b */ /* 0x002fe2000bf0c200 */
[----:B-----5:R-:W-:Y:S01]  /*3400*/  FADD R15, -|R7|, UR20 ;  /* 0x00000014070f7e21 */ /* 0x020fe20008000300 */
[----:B----4-:R-:W-:-:S04]  /*3410*/  FADD R9, R16, -R9 ;  /* 0x8000000910097221 */ /* 0x010fc80000000000 */
[----:B------:R-:W-:Y:S01]  /*3420*/  FSETP.GTU.AND P2, PT, |R15|, UR8, PT ;  /* 0x000000080f007c0b */ /* 0x000fe2000bf4c200 */
[----:B------:R1:W4:Y:S01]  /*3430*/  F2F.F64.F32 R6, |R15| ;  /* 0x4000000f00067310 */ /* 0x0003220000201800 */
[----:B------:R-:W-:Y:S01]  /*3440*/  FADD R16, -|R9|, UR20 ;  /* 0x0000001409107e21 */ /* 0x000fe20008000300 */
[----:B0-----:R-:W-:Y:S01]  /*3450*/  FADD R12, R17, -R12 ;  /* 0x8000000c110c7221 */ /* 0x001fe20000000000 */
[----:B--2---:R-:W-:-:S03]  /*3460*/  FSEL R14, |R14|, RZ, P0 ;  /* 0x000000ff0e0e7208 */ /* 0x004fc60000000200 */
[----:B------:R-:W-:Y:S01]  /*3470*/  FADD R10, -|R12|, UR20 ;  /* 0x000000140c0a7e21 */ /* 0x000fe20008000300 */
[C---:B---3--:R-:W-:Y:S01]  /*3480*/  DSETP.GEU.AND P1, PT, R2.reuse, R4, PT ;  /* 0x000000040200722a */ /* 0x048fe20003f2e000 */
[----:B------:R0:W2:Y:S01]  /*3490*/  F2F.F64.F32 R8, |R16| ;  /* 0x4000001000087310 */ /* 0x0000a20000201800 */
[----:B------:R-:W-:Y:S02]  /*34a0*/  FSETP.GTU.AND P0, PT, |R16|, UR8, PT ;  /* 0x0000000810007c0b */ /* 0x000fe4000bf0c200 */
[----:B-1----:R-:W-:Y:S02]  /*34b0*/  FSEL R15, |R15|, RZ, P2 ;  /* 0x000000ff0f0f7208 */ /* 0x002fe40001000200 */
[----:B------:R-:W-:Y:S01]  /*34c0*/  FSEL R5, R14, RZ, P1 ;  /* 0x000000ff0e057208 */ /* 0x000fe20000800000 */
[----:B----4-:R-:W-:Y:S02]  /*34d0*/  DSETP.GEU.AND P3, PT, R2, R6, PT ;  /* 0x000000060200722a */ /* 0x010fe40003f6e000 */
[----:B------:R1:W3:Y:S01]  /*34e0*/  F2F.F64.F32 R12, |R10| ;  /* 0x4000000a000c7310 */ /* 0x0002e20000201800 */
[----:B0-----:R-:W-:Y:S01]  /*34f0*/  FSEL R16, |R16|, RZ, P0 ;  /* 0x000000ff10107208 */ /* 0x001fe20000000200 */
[----:B------:R-:W-:Y:S01]  /*3500*/  FADD R5, R0, R5 ;  /* 0x0000000500057221 */ /* 0x000fe20000000000 */
[----:B------:R-:W-:-:S02]  /*3510*/  FSETP.GTU.AND P0, PT, |R10|, UR8, PT ;  /* 0x000000080a007c0b */ /* 0x000fc4000bf0c200 */
[----:B------:R-:W-:Y:S01]  /*3520*/  FSEL R4, R15, RZ, P3 ;  /* 0x000000ff0f047208 */ /* 0x000fe20001800000 */
[----:B--2---:R-:W-:Y:S01]  /*3530*/  DSETP.GEU.AND P1, PT, R2, R8, PT ;  /* 0x000000080200722a */ /* 0x004fe20003f2e000 */
[----:B-1----:R-:W-:-:S03]  /*3540*/  FSEL R10, |R10|, RZ, P0 ;  /* 0x000000ff0a0a7208 */ /* 0x002fc60000000200 */
[----:B------:R-:W-:Y:S02]  /*3550*/  FADD R4, R5, R4 ;  /* 0x0000000405047221 */ /* 0x000fe40000000000 */
[----:B------:R-:W-:Y:S01]  /*3560*/  FSEL R7, R16, RZ, P1 ;  /* 0x000000ff10077208 */ /* 0x000fe20000800000 */
[----:B---3--:R-:W-:-:S04]  /*3570*/  DSETP.GEU.AND P2, PT, R2, R12, PT ;  /* 0x0000000c0200722a */ /* 0x008fc80003f4e000 */
[----:B------:R-:W-:Y:S02]  /*3580*/  FADD R4, R4, R7 ;  /* 0x0000000704047221 */ /* 0x000fe40000000000 */
[----:B------:R-:W-:-:S05]  /*3590*/  FSEL R5, R10, RZ, P2 ;  /* 0x000000ff0a057208 */ /* 0x000fca0001000000 */
[----:B------:R-:W-:-:S07]  /*35a0*/  FADD R0, R4, R5 ;  /* 0x0000000504007221 */ /* 0x000fce0000000000 */
.L_x_80:
[----:B------:R-:W-:Y:S05]  /*35b0*/  BRA.U !UP1, `(.L_x_77) ;  /* 0x0000000109cc7547 */ /* 0x000fea000b800000 */
[----:B------:R-:W-:Y:S02]  /*35c0*/  UISETP.NE.AND UP0, UPT, UR15, 0x1, UPT ;  /* 0x000000010f00788c */ /* 0x000fe4000bf05270 */
[----:B------:R-:W-:-:S04]  /*35d0*/  ULOP3.LUT UR8, UR9, 0x1, URZ, 0xc0, !UPT ;  /* 0x0000000109087892 */ /* 0x000fc8000f8ec0ff */
[----:B------:R-:W-:-:S03]  /*35e0*/  UISETP.NE.U32.AND UP1, UPT, UR8, 0x1, UPT ;  /* 0x000000010800788c */ /* 0x000fc6000bf25070 */
[----:B------:R-:W-:Y:S08]  /*35f0*/  BRA.U !UP0, `(.L_x_81) ;  /* 0x0000000108747547 */ /* 0x000ff0000b800000 */
[----:B------:R-:W0:Y:S01]  /*3600*/  LDC.64 R8, c[0x0][0x3c8] ;  /* 0x0000f200ff087b82 */ /* 0x000e220000000a00 */
[----:B------:R-:W-:Y:S01]  /*3610*/  IMAD R6, R30, UR9, R11 ;  /* 0x000000091e067c24 */ /* 0x000fe2000f8e020b */
[----:B------:R-:W1:Y:S01]  /*3620*/  LDCU UR8, c[0x0][0x414] ;  /* 0x00008280ff0877ac */ /* 0x000e620008000800 */
[----:B0-----:R-:W-:-:S04]  /*3630*/  IMAD.WIDE.U32 R4, R11, R8, UR6 ;  /* 0x000000060b047e25 */ /* 0x001fc8000f8e0008 */
[----:B------:R-:W-:Y:S01]  /*3640*/  IMAD R5, R11, R9, R5 ;  /* 0x000000090b057224 */ /* 0x000fe200078e0205 */
[----:B------:R-:W-:-:S04]  /*3650*/  IADD3 R8, P0, PT, R4, R8, RZ ;  /* 0x0000000804087210 */ /* 0x000fc80007f1e0ff */
[----:B------:R-:W-:Y:S02]  /*3660*/  IADD3.X R9, PT, PT, R5, R9, RZ, P0, !PT ;  /* 0x0000000905097210 */ /* 0x000fe400007fe4ff */
[----:B------:R-:W2:Y:S04]  /*3670*/  LDG.E R5, desc[UR10][R4.64+-0x4] ;  /* 0xfffffc0a04057981 */ /* 0x000ea8000c1e1900 */
[----:B------:R-:W3:Y:S01]  /*3680*/  LDG.E R8, desc[UR10][R8.64+-0x4] ;  /* 0xfffffc0a08087981 */ /* 0x000ee2000c1e1900 */
[----:B------:R-:W-:Y:S01]  /*3690*/  LEA R10, R6, UR5, 0x2 ;  /* 0x00000005060a7c11 */ /* 0x000fe2000f8e10ff */
[----:B------:R-:W-:-:S04]  /*36a0*/  VIADD R11, R11, 0x2 ;  /* 0x000000020b0b7836 */ /* 0x000fc80000000000 */
[----:B------:R-:W2:Y:S04]  /*36b0*/  LDS R6, [R10] ;  /* 0x000000000a067984 */ /* 0x000ea80000000800 */
[----:B------:R-:W3:Y:S01]  /*36c0*/  LDS R7, [R10+0x4] ;  /* 0x000004000a077984 */ /* 0x000ee20000000800 */
[----:B--2---:R-:W-:-:S04]  /*36d0*/  FADD R6, R6, -R5 ;  /* 0x8000000506067221 */ /* 0x004fc80000000000 */
[----:B------:R-:W-:Y:S01]  /*36e0*/  FADD R12, -|R6|, UR20 ;  /* 0x00000014060c7e21 */ /* 0x000fe20008000300 */
[----:B---3--:R-:W-:-:S03]  /*36f0*/  FADD R13, R7, -R8 ;  /* 0x80000008070d7221 */ /* 0x008fc60000000000 */
[----:B------:R-:W0:Y:S01]  /*3700*/  F2F.F64.F32 R6, |R12| ;  /* 0x4000000c00067310 */ /* 0x000e220000201800 */
[----:B------:R-:W-:Y:S01]  /*3710*/  FADD R13, -|R13|, UR20 ;  /* 0x000000140d0d7e21 */ /* 0x000fe20008000300 */
[----:B-1----:R-:W-:-:S06]  /*3720*/  FSETP.GTU.AND P0, PT, |R12|, UR8, PT ;  /* 0x000000080c007c0b */ /* 0x002fcc000bf0c200 */
[----:B------:R-:W1:Y:S01]  /*3730*/  F2F.F64.F32 R4, |R13| ;  /* 0x4000000d00047310 */ /* 0x000e620000201800 */
[C---:B0-----:R-:W-:Y:S01]  /*3740*/  DSETP.GEU.AND P1, PT, R2.reuse, R6, PT ;  /* 0x000000060200722a */ /* 0x041fe20003f2e000 */
[----:B------:R-:W-:Y:S02]  /*3750*/  FSEL R6, |R12|, RZ, P0 ;  /* 0x000000ff0c067208 */ /* 0x000fe40000000200 */
[C---:B------:R-:W-:Y:S01]  /*3760*/  FSETP.GTU.AND P0, PT, |R13|.reuse, UR8, PT ;  /* 0x000000080d007c0b */ /* 0x040fe2000bf0c200 */
[----:B-1----:R-:W-:Y:S02]  /*3770*/  DSETP.GEU.AND P2, PT, R2, R4, PT ;  /* 0x000000040200722a */ /* 0x002fe40003f4e000 */
[----:B------:R-:W-:Y:S02]  /*3780*/  FSEL R5, R6, RZ, P1 ;  /* 0x000000ff06057208 */ /* 0x000fe40000800000 */
[----:B------:R-:W-:-:S03]  /*3790*/  FSEL R4, |R13|, RZ, P0 ;  /* 0x000000ff0d047208 */ /* 0x000fc60000000200 */
[----:B------:R-:W-:Y:S01]  /*37a0*/  FADD R0, R0, R5 ;  /* 0x0000000500007221 */ /* 0x000fe20000000000 */
[----:B------:R-:W-:-:S05]  /*37b0*/  FSEL R7, R4, RZ, P2 ;  /* 0x000000ff04077208 */ /* 0x000fca0001000000 */
[----:B------:R-:W-:-:S07]  /*37c0*/  FADD R0, R0, R7 ;  /* 0x0000000700007221 */ /* 0x000fce0000000000 */
.L_x_81:
[----:B------:R-:W-:Y:S05]  /*37d0*/  BRA.U UP1, `(.L_x_77) ;  /* 0x0000000101447547 */ /* 0x000fea000b800000 */
[----:B------:R-:W0:Y:S02]  /*37e0*/  LDC.64 R6, c[0x0][0x3c8] ;  /* 0x0000f200ff067b82 */ /* 0x000e240000000a00 */
[C---:B0-----:R-:W-:Y:S01]  /*37f0*/  IMAD.WIDE.U32 R4, R11.reuse, R6, UR6 ;  /* 0x000000060b047e25 */ /* 0x041fe2000f8e0006 */
[----:B------:R-:W0:Y:S03]  /*3800*/  LDCU UR6, c[0x0][0x414] ;  /* 0x00008280ff0677ac */ /* 0x000e260008000800 */
[----:B------:R-:W-:Y:S02]  /*3810*/  IMAD.MOV.U32 R6, RZ, RZ, R4 ;  /* 0x000000ffff067224 */ /* 0x000fe400078e0004 */
[----:B------:R-:W-:-:S05]  /*3820*/  IMAD R7, R11, R7, R5 ;  /* 0x000000070b077224 */ /* 0x000fca00078e0205 */
[----:B------:R-:W2:Y:S01]  /*3830*/  LDG.E R6, desc[UR10][R6.64+-0x4] ;  /* 0xfffffc0a06067981 */ /* 0x000ea2000c1e1900 */
[----:B------:R-:W-:-:S05]  /*3840*/  IMAD R11, R30, UR9, R11 ;  /* 0x000000091e0b7c24 */ /* 0x000fca000f8e020b */
[----:B------:R-:W-:-:S06]  /*3850*/  LEA R11, R11, UR5, 0x2 ;  /* 0x000000050b0b7c11 */ /* 0x000fcc000f8e10ff */
[----:B------:R-:W2:Y:S02]  /*3860*/  LDS R11, [R11] ;  /* 0x000000000b0b7984 */ /* 0x000ea40000000800 */
[----:B--2---:R-:W-:-:S04]  /*3870*/  FADD R4, R11, -R6 ;  /* 0x800000060b047221 */ /* 0x004fc80000000000 */
[----:B------:R-:W-:-:S04]  /*3880*/  FADD R8, -|R4|, UR20 ;  /* 0x0000001404087e21 */ /* 0x000fc80008000300 */
[----:B------:R-:W1:Y:S01]  /*3890*/  F2F.F64.F32 R4, |R8| ;  /* 0x4000000800047310 */ /* 0x000e620000201800 */
[----:B0-----:R-:W-:Y:S01]  /*38a0*/  FSETP.GTU.AND P0, PT, |R8|, UR6, PT ;  /* 0x0000000608007c0b */ /* 0x001fe2000bf0c200 */
[----:B-1----:R-:W-:-:S03]  /*38b0*/  DSETP.GEU.AND P1, PT, R2, R4, PT ;  /* 0x000000040200722a */ /* 0x002fc60003f2e000 */
[----:B------:R-:W-:-:S04]  /*38c0*/  FSEL R2, |R8|, RZ, P0 ;  /* 0x000000ff08027208 */ /* 0x000fc80000000200 */
[----:B------:R-:W-:-:S05]  /*38d0*/  FSEL R3, R2, RZ, P1 ;  /* 0x000000ff02037208 */ /* 0x000fca0000800000 */
[----:B------:R-:W-:-:S07]  /*38e0*/  FADD R0, R0, R3 ;  /* 0x0000000300007221 */ /* 0x000fce0000000000 */
.L_x_77:
[----:B------:R-:W-:Y:S01]  /*38f0*/  FSETP.NAN.AND P0, PT, |R0|, |R0|, PT ;  /* 0x400000000000720b */ /* 0x000fe20003f08200 */
[----:B------:R-:W-:-:S04]  /*3900*/  UIMAD UR6, UR9, UR13, URZ ;  /* 0x0000000d090672a4 */ /* 0x000fc8000f8e02ff */
[----:B------:R-:W-:-:S08]  /*3910*/  ULEA UR6, UR6, UR5, 0x2 ;  /* 0x0000000506067291 */ /* 0x000fd0000f8e10ff */
[----:B------:R-:W2:Y:S01]  /*3920*/  @!P0 LDC R6, c[0x0][0x410] ;  /* 0x00010400ff068b82 */ /* 0x000ea20000000800 */
[----:B0-----:R-:W-:Y:S08]  /*3930*/  @!P0 I2F.F64 R4, UR9 ;  /* 0x0000000900048d12 */ /* 0x001ff00008201c00 */
[----:B-1----:R-:W-:Y:S08]  /*3940*/  @!P0 F2F.F64.F32 R2, R0 ;  /* 0x0000000000028310 */ /* 0x002ff00000201800 */
[----:B--2---:R-:W0:Y:S02]  /*3950*/  @!P0 F2F.F64.F32 R6, R6 ;  /* 0x0000000600068310 */ /* 0x004e240000201800 */
[----:B0-----:R-:W-:-:S08]  /*3960*/  @!P0 DMUL R4, R6, R4 ;  /* 0x0000000406048228 */ /* 0x001fd00000000000 */
[----:B------:R-:W-:Y:S01]  /*3970*/  @!P0 DSETP.GEU.AND P1, PT, R4, R2, PT ;  /* 0x000000020400822a */ /* 0x000fe20003f2e000 */
[----:B------:R-:W-:Y:S01]  /*3980*/  IMAD.MOV.U32 R2, RZ, RZ, RZ ;  /* 0x000000ffff027224 */ /* 0x000fe200078e00ff */
[----:B------:R-:W-:-:S04]  /*3990*/  LEA R3, R30, UR6, 0x2 ;  /* 0x000000061e037c11 */ /* 0x000fc8000f8e10ff */
[----:B------:R-:W-:-:S05]  /*39a0*/  @!P0 FSEL R2, R0, RZ, P1 ;  /* 0x000000ff00028208 */ /* 0x000fca0000800000 */
[----:B------:R3:W-:Y:S03]  /*39b0*/  STS [R3], R2 ;  /* 0x0000000203007388 */ /* 0x0007e60000000800 */
.L_x_76:
[----:B------:R-:W-:Y:S05]  /*39c0*/  BSYNC.RECONVERGENT B0 ;  /* 0x0000000000007941 */ /* 0x000fea0003800200 */
.L_x_75:
[----:B------:R-:W-:Y:S01]  /*39d0*/  BAR.SYNC.DEFER_BLOCKING 0x0 ;  /* 0x0000000000007b1d */ /* 0x000fe20000010000 */
[----:B------:R-:W-:-:S05]  /*39e0*/  ISETP.NE.AND P0, PT, R30, RZ, PT ;  /* 0x000000ff1e00720c */ /* 0x000fca0003f05270 */
[----:B------:R-:W-:Y:S08]  /*39f0*/  BSSY.RECONVERGENT B0, `(.L_x_82) ;  /* 0x000013b000007945 */ /* 0x000ff00003800200 */
[----:B------:R-:W-:Y:S05]  /*3a00*/  @P0 BRA `(.L_x_83) ;  /* 0x0000001000e40947 */ /* 0x000fea0003800000 */
[----:B------:R-:W-:Y:S01]  /*3a10*/  UISETP.GE.AND UP0, UPT, UR13, 0x1, UPT ;  /* 0x000000010d00788c */ /* 0x000fe2000bf06270 */
[----:B-1-3--:R-:W-:Y:S02]  /*3a20*/  IMAD.MOV.U32 R3, RZ, RZ, RZ ;  /* 0x000000ffff037224 */ /* 0x00afe400078e00ff */
[----:B0-----:R-:W-:-:S06]  /*3a30*/  IMAD.MOV.U32 R9, RZ, RZ, RZ ;  /* 0x000000ffff097224 */ /* 0x001fcc00078e00ff */
[----:B------:R-:W-:Y:S05]  /*3a40*/  BRA.U !UP0, `(.L_x_84) ;  /* 0x0000000d08487547 */ /* 0x000fea000b800000 */
[----:B------:R-:W0:Y:S01]  /*3a50*/  LDCU UR6, c[0x0][0x410] ;  /* 0x00008200ff0677ac */ /* 0x000e220008000800 */
[----:B------:R-:W-:Y:S01]  /*3a60*/  IMAD.MOV.U32 R9, RZ, RZ, RZ ;  /* 0x000000ffff097224 */ /* 0x000fe200078e00ff */
[----:B------:R-:W1:Y:S01]  /*3a70*/  LDCU UR14, c[0x0][0x3d0] ;  /* 0x00007a00ff0e77ac */ /* 0x000e620008000800 */
[----:B------:R-:W-:Y:S01]  /*3a80*/  UISETP.GE.U32.AND UP0, UPT, UR13, 0x4, UPT ;  /* 0x000000040d00788c */ /* 0x000fe2000bf06070 */
[----:B0-----:R-:W-:Y:S01]  /*3a90*/  F2F.F64.F32 R2, UR6 ;  /* 0x0000000600027d10 */ /* 0x001fe20008201800 */
[----:B------:R-:W-:-:S07]  /*3aa0*/  ULOP3.LUT UR6, UR13, 0x3, URZ, 0xc0, !UPT ;  /* 0x000000030d067892 */ /* 0x000fce000f8ec0ff */
[----:B-1----:R-:W0:Y:S02]  /*3ab0*/  I2F.F64 R4, UR14 ;  /* 0x0000000e00047d12 */ /* 0x002e240008201c00 */
[----:B0-----:R-:W-:Y:S01]  /*3ac0*/  DMUL R4, R2, R4 ;  /* 0x0000000402047228 */ /* 0x001fe20000000000 */
[----:B------:R-:W-:-:S05]  /*3ad0*/  CS2R R2, SRZ ;  /* 0x0000000000027805 */ /* 0x000fca000001ff00 */
[----:B--2---:R0:W1:Y:S01]  /*3ae0*/  F2F.F32.F64 R0, R4 ;  /* 0x0000000400007310 */ /* 0x0040620000301000 */
[----:B------:R-:W-:Y:S05]  /*3af0*/  BRA.U !UP0, `(.L_x_85) ;  /* 0x0000000908c47547 */ /* 0x000fea000b800000 */
[----:B------:R-:W2:Y:S01]  /*3b00*/  S2UR UR9, SR_CgaCtaId ;  /* 0x00000000000979c3 */ /* 0x000ea20000008800 */
[----:B------:R-:W3:Y:S01]  /*3b10*/  LDCU UR7, c[0x0][0x404] ;  /* 0x00008080ff0777ac */ /* 0x000ee20008000800 */
[----:B------:R-:W-:Y:S02]  /*3b20*/  IMAD.MOV.U32 R9, RZ, RZ, RZ ;  /* 0x000000ffff097224 */ /* 0x000fe400078e00ff */
[----:B0-----:R-:W-:Y:S01]  /*3b30*/  IMAD.MOV.U32 R5, RZ, RZ, RZ ;  /* 0x000000ffff057224 */ /* 0x001fe200078e00ff */
[----:B------:R-:W-:Y:S01]  /*3b40*/  UMOV UR8, 0x400 ;  /* 0x0000040000087882 */ /* 0x000fe20000000000 */
[----:B------:R-:W-:Y:S01]  /*3b50*/  IMAD.MOV.U32 R3, RZ, RZ, RZ ;  /* 0x000000ffff037224 */ /* 0x000fe200078e00ff */
[----:B---3--:R-:W-:-:S04]  /*3b60*/  UIADD3 UR7, UPT, UPT, UR7, UR13, URZ ;  /* 0x0000000d07077290 */ /* 0x008fc8000fffe0ff */
[----:B------:R-:W-:Y:S02]  /*3b70*/  USHF.L.U32 UR7, UR7, 0x2, URZ ;  /* 0x0000000207077899 */ /* 0x000fe400080006ff */
[----:B--2---:R-:W-:-:S04]  /*3b80*/  ULEA UR8, UR9, UR8, 0x18 ;  /* 0x0000000809087291 */ /* 0x004fc8000f8ec0ff */
[----:B------:R-:W-:Y:S02]  /*3b90*/  UIMAD UR7, UR7, UR14, UR8 ;  /* 0x0000000e070772a4 */ /* 0x000fe4000f8e0208 */
[----:B------:R-:W-:Y:S02]  /*3ba0*/  ULOP3.LUT UR8, UR13, 0x7ffffffc, URZ, 0xc0, !UPT ;  /* 0x7ffffffc0d087892 */ /* 0x000fe4000f8ec0ff */
[----:B------:R-:W-:Y:S02]  /*3bb0*/  UIADD3 UR7, UPT, UPT, UR7, 0x8, URZ ;  /* 0x0000000807077890 */ /* 0x000fe4000fffe0ff */
[----:B------:R-:W-:Y:S02]  /*3bc0*/  UISETP.GT.AND UP0, UPT, UR8, URZ, UPT ;  /* 0x000000ff0800728c */ /* 0x000fe4000bf04270 */
[----:B------:R-:W-:-:S07]  /*3bd0*/  IMAD.U32 R2, RZ, RZ, UR8 ;  /* 0x00000008ff027e24 */ /* 0x000fce000f8e00ff */
[----:B------:R-:W-:Y:S05]  /*3be0*/  BRA.U !UP0, `(.L_x_86) ;  /* 0x0000000908287547 */ /* 0x000fea000b800000 */
[----:B------:R-:W-:Y:S01]  /*3bf0*/  IMAD.IADD R4, R2, 0x1, -R5 ;  /* 0x0000000102047824 */ /* 0x000fe200078e0a05 */
[----:B------:R-:W-:-:S04]  /*3c00*/  PLOP3.LUT P0, PT, PT, PT, PT, 0x80, 0x8 ;  /* 0x000000000008781c */ /* 0x000fc80003f0f070 */
[----:B------:R-:W-:-:S13]  /*3c10*/  ISETP.GT.AND P1, PT, R4, 0xc, PT ;  /* 0x0000000c0400780c */ /* 0x000fda0003f24270 */
[----:B------:R-:W-:Y:S05]  /*3c20*/  @!P1 BRA `(.L_x_87) ;  /* 0x0000000400589947 */ /* 0x000fea0003800000 */
[----:B------:R-:W-:Y:S02]  /*3c30*/  PLOP3.LUT P0, PT, PT, PT, PT, 0x8, 0x80 ;  /* 0x000000000080781c */ /* 0x000fe40003f0e170 */
[----:B------:R-:W-:-:S11]  /*3c40*/  IADD3 R4, PT, PT, R2, -0xc, RZ ;  /* 0xfffffff402047810 */ /* 0x000fd60007ffe0ff */
.L_x_88:
[----:B------:R-:W0:Y:S04]  /*3c50*/  LDS R6, [UR7+-0x8] ;  /* 0xfffff807ff067984 */ /* 0x000e280008000800 */
[----:B------:R-:W2:Y:S04]  /*3c60*/  LDS R7, [UR7+-0x4] ;  /* 0xfffffc07ff077984 */ /* 0x000ea80008000800 */
[----:B------:R-:W3:Y:S04]  /*3c70*/  LDS R11, [UR7] ;  /* 0x00000007ff0b7984 */ /* 0x000ee80008000800 */
[----:B------:R-:W4:Y:S01]  /*3c80*/  LDS R13, [UR7+0x4] ;  /* 0x00000407ff0d7984 */ /* 0x000f220008000800 */
[----:B0-----:R-:W-:-:S04]  /*3c90*/  FSETP.GTU.AND P4, PT, R9, R6, PT ;  /* 0x000000060900720b */ /* 0x001fc80003f8c000 */
[----:B-1----:R-:W-:-:S04]  /*3ca0*/  FSETP.GEU.OR P4, PT, R6, R0, P4 ;  /* 0x000000000600720b */ /* 0x002fc8000278e400 */
[----:B------:R-:W-:Y:S02]  /*3cb0*/  FSEL R6, R9, R6, P4 ;  /* 0x0000000609067208 */ /* 0x000fe40002000000 */
[----:B------:R-:W0:Y:S01]  /*3cc0*/  LDS R9, [UR7+0x8] ;  /* 0x00000807ff097984 */ /* 0x000e220008000800 */
[----:B------:R-:W-:Y:S02]  /*3cd0*/  SEL R3, R3, R5, P4 ;  /* 0x0000000503037207 */ /* 0x000fe40002000000 */
[----:B--2---:R-:W-:-:S04]  /*3ce0*/  FSETP.GTU.AND P1, PT, R6, R7, PT ;  /* 0x000000070600720b */ /* 0x004fc80003f2c000 */
[----:B------:R-:W-:-:S04]  /*3cf0*/  FSETP.GEU.OR P1, PT, R7, R0, P1 ;  /* 0x000000000700720b */ /* 0x000fc80000f2e400 */
[----:B------:R-:W-:Y:S02]  /*3d00*/  FSEL R6, R6, R7, P1 ;  /* 0x0000000706067208 */ /* 0x000fe40000800000 */
[----:B------:R-:W1:Y:S02]  /*3d10*/  LDS R7, [UR7+0xc] ;  /* 0x00000c07ff077984 */ /* 0x000e640008000800 */
[----:B---3--:R-:W-:-:S04]  /*3d20*/  FSETP.GTU.AND P3, PT, R6, R11, PT ;  /* 0x0000000b0600720b */ /* 0x008fc80003f6c000 */
[----:B------:R-:W-:Y:S01]  /*3d30*/  FSETP.GEU.OR P3, PT, R11, R0, P3 ;  /* 0x000000000b00720b */ /* 0x000fe20001f6e400 */
[----:B------:R-:W-:-:S03]  /*3d40*/  @!P1 VIADD R3, R5, 0x1 ;  /* 0x0000000105039836 */ /* 0x000fc60000000000 */
[----:B------:R-:W-:Y:S02]  /*3d50*/  FSEL R6, R6, R11, P3 ;  /* 0x0000000b06067208 */ /* 0x000fe40001800000 */
[----:B------:R-:W2:Y:S02]  /*3d60*/  LDS R11, [UR7+0x10] ;  /* 0x00001007ff0b7984 */ /* 0x000ea40008000800 */
[----:B----4-:R-:W-:-:S04]  /*3d70*/  FSETP.GTU.AND P2, PT, R6, R13, PT ;  /* 0x0000000d0600720b */ /* 0x010fc80003f4c000 */
[----:B------:R-:W-:Y:S01]  /*3d80*/  FSETP.GEU.OR P2, PT, R13, R0, P2 ;  /* 0x000000000d00720b */ /* 0x000fe2000174e400 */
[----:B------:R-:W-:-:S03]  /*3d90*/  @!P3 VIADD R3, R5, 0x2 ;  /* 0x000000020503b836 */ /* 0x000fc60000000000 */
[----:B------:R-:W-:Y:S02]  /*3da0*/  FSEL R6, R6, R13, P2 ;  /* 0x0000000d06067208 */ /* 0x000fe40001000000 */
[----:B------:R-:W3:Y:S02]  /*3db0*/  LDS R13, [UR7+0x14] ;  /* 0x00001407ff0d7984 */ /* 0x000ee40008000800 */
[----:B0-----:R-:W-:-:S04]  /*3dc0*/  FSETP.GTU.AND P6, PT, R6, R9, PT ;  /* 0x000000090600720b */ /* 0x001fc80003fcc000 */
[----:B------:R-:W-:Y:S01]  /*3dd0*/  FSETP.GEU.OR P6, PT, R9, R0, P6 ;  /* 0x000000000900720b */ /* 0x000fe200037ce400 */
[----:B------:R-:W-:-:S03]  /*3de0*/  @!P2 VIADD R3, R5, 0x3 ;  /* 0x000000030503a836 */ /* 0x000fc60000000000 */
[----:B------:R-:W-:Y:S02]  /*3df0*/  FSEL R6, R6, R9, P6 ;  /* 0x0000000906067208 */ /* 0x000fe40003000000 */
[----:B------:R-:W0:Y:S02]  /*3e00*/  LDS R9, [UR7+0x18] ;  /* 0x00001807ff097984 */ /* 0x000e240008000800 */
[----:B-1----:R-:W-:-:S04]  /*3e10*/  FSETP.GTU.AND P5, PT, R6, R7, PT ;  /* 0x000000070600720b */ /* 0x002fc80003fac000 */
[----:B------:R-:W-:Y:S01]  /*3e20*/  FSETP.GEU.OR P5, PT, R7, R0, P5 ;  /* 0x000000000700720b */ /* 0x000fe20002fae400 */
[----:B------:R-:W-:-:S03]  /*3e30*/  @!P6 VIADD R3, R5, 0x4 ;  /* 0x000000040503e836 */ /* 0x000fc60000000000 */
[----:B------:R-:W-:Y:S02]  /*3e40*/  FSEL R6, R6, R7, P5 ;  /* 0x0000000706067208 */ /* 0x000fe40002800000 */
[----:B------:R-:W1:Y:S02]  /*3e50*/  LDS R7, [UR7+0x1c] ;  /* 0x00001c07ff077984 */ /* 0x000e640008000800 */
[----:B--2---:R-:W-:-:S04]  /*3e60*/  FSETP.GTU.AND P4, PT, R6, R11, PT ;  /* 0x0000000b0600720b */ /* 0x004fc80003f8c000 */
[----:B------:R-:W-:Y:S01]  /*3e70*/  FSETP.GEU.OR P4, PT, R11, R0, P4 ;  /* 0x000000000b00720b */ /* 0x000fe2000278e400 */
[----:B------:R-:W-:-:S03]  /*3e80*/  @!P5 VIADD R3, R5, 0x5 ;  /* 0x000000050503d836 */ /* 0x000fc60000000000 */
[----:B------:R-:W-:Y:S02]  /*3e90*/  FSEL R6, R6, R11, P4 ;  /* 0x0000000b06067208 */ /* 0x000fe40002000000 */
[----:B------:R-:W2:Y:S02]  /*3ea0*/  LDS R11, [UR7+0x20] ;  /* 0x00002007ff0b7984 */ /* 0x000ea40008000800 */
[----:B---3--:R-:W-:-:S04]  /*3eb0*/  FSETP.GTU.AND P1, PT, R6, R13, PT ;  /* 0x0000000d0600720b */ /* 0x008fc80003f2c000 */
        /* <DEDUP_REMOVED lines=23> */
[----:B------:R-:W3:Y:S01]  /*4030*/  LDS R13, [UR7+0x34] ;  /* 0x00003407ff0d7984 */ /* 0x000ee20008000800 */
[----:B------:R-:W-:Y:S01]  /*4040*/  UIADD3 UR7, UPT, UPT, UR7, 0x40, URZ ;  /* 0x0000004007077890 */ /* 0x000fe2000fffe0ff */
[----:B0-----:R-:W-:-:S04]  /*4050*/  FSETP.GTU.AND P4, PT, R6, R9, PT ;  /* 0x000000090600720b */ /* 0x001fc80003f8c000 */
[----:B------:R-:W-:Y:S01]  /*4060*/  FSETP.GEU.OR P4, PT, R9, R0, P4 ;  /* 0x000000000900720b */ /* 0x000fe2000278e400 */
[----:B------:R-:W-:-:S03]  /*4070*/  @!P5 VIADD R3, R5, 0xb ;  /* 0x0000000b0503d836 */ /* 0x000fc60000000000 */
[----:B------:R-:W-:-:S04]  /*4080*/  FSEL R6, R6, R9, P4 ;  /* 0x0000000906067208 */ /* 0x000fc80002000000 */
[----:B-1----:R-:W-:-:S04]  /*4090*/  FSETP.GTU.AND P1, PT, R6, R7, PT ;  /* 0x000000070600720b */ /* 0x002fc80003f2c000 */
[----:B------:R-:W-:Y:S02]  /*40a0*/  FSETP.GEU.OR P1, PT, R7, R0, P1 ;  /* 0x000000000700720b */ /* 0x000fe40000f2e400 */
[----:B------:R-:W-:Y:S02]  /*40b0*/  @!P4 IADD3 R3, PT, PT, R5, 0xc, RZ ;  /* 0x0000000c0503c810 */ /* 0x000fe40007ffe0ff */
[----:B------:R-:W-:-:S04]  /*40c0*/  FSEL R6, R6, R7, P1 ;  /* 0x0000000706067208 */ /* 0x000fc80000800000 */
[----:B--2---:R-:W-:-:S04]  /*40d0*/  FSETP.GTU.AND P3, PT, R6, R11, PT ;  /* 0x0000000b0600720b */ /* 0x004fc80003f6c000 */
[----:B------:R-:W-:Y:S01]  /*40e0*/  FSETP.GEU.OR P3, PT, R11, R0, P3 ;  /* 0x000000000b00720b */ /* 0x000fe20001f6e400 */
[----:B------:R-:W-:-:S03]  /*40f0*/  @!P1 VIADD R3, R5, 0xd ;  /* 0x0000000d05039836 */ /* 0x000fc60000000000 */
[----:B------:R-:W-:-:S04]  /*4100*/  FSEL R6, R6, R11, P3 ;  /* 0x0000000b06067208 */ /* 0x000fc80001800000 */
[----:B---3--:R-:W-:-:S04]  /*4110*/  FSETP.GTU.AND P2, PT, R6, R13, PT ;  /* 0x0000000d0600720b */ /* 0x008fc80003f4c000 */
[----:B------:R-:W-:Y:S01]  /*4120*/  FSETP.GEU.OR P2, PT, R13, R0, P2 ;  /* 0x000000000d00720b */ /* 0x000fe2000174e400 */
[----:B------:R-:W-:-:S03]  /*4130*/  @!P3 VIADD R3, R5, 0xe ;  /* 0x0000000e0503b836 */ /* 0x000fc60000000000 */
[----:B------:R-:W-:-:S09]  /*4140*/  FSEL R9, R6, R13, P2 ;  /* 0x0000000d06097208 */ /* 0x000fd20001000000 */
[C---:B------:R-:W-:Y:S02]  /*4150*/  @!P2 VIADD R3, R5.reuse, 0xf ;  /* 0x0000000f0503a836 */ /* 0x040fe40000000000 */
[----:B------:R-:W-:-:S05]  /*4160*/  VIADD R5, R5, 0x10 ;  /* 0x0000001005057836 */ /* 0x000fca0000000000 */
[----:B------:R-:W-:-:S13]  /*4170*/  ISETP.GE.AND P1, PT, R5, R4, PT ;  /* 0x000000040500720c */ /* 0x000fda0003f26270 */
[----:B------:R-:W-:Y:S05]  /*4180*/  @!P1 BRA `(.L_x_88) ;  /* 0xfffffff800b09947 */ /* 0x000fea000383ffff */
.L_x_87:
[----:B------:R-:W-:-:S05]  /*4190*/  IMAD.IADD R4, R2, 0x1, -R5 ;  /* 0x0000000102047824 */ /* 0x000fca00078e0a05 */
[----:B------:R-:W-:-:S13]  /*41a0*/  ISETP.GT.AND P1, PT, R4, 0x4, PT ;  /* 0x000000040400780c */ /* 0x000fda0003f24270 */
[----:B------:R-:W-:Y:S05]  /*41b0*/  @!P1 BRA `(.L_x_89) ;  /* 0x0000000000ac9947 */ /* 0x000fea0003800000 */
        /* <DEDUP_REMOVED lines=29> */
[----:B------:R-:W-:Y:S01]  /*4390*/  FSETP.GEU.OR P5, PT, R7, R0, P5 ;  /* 0x000000000700720b */ /* 0x000fe20002fae400 */
[----:B------:R-:W-:-:S03]  /*43a0*/  @!P4 VIADD R3, R5, 0x4 ;  /* 0x000000040503c836 */ /* 0x000fc60000000000 */
[----:B------:R-:W-:-:S04]  /*43b0*/  FSEL R4, R4, R7, P5 ;  /* 0x0000000704047208 */ /* 0x000fc80002800000 */
[----:B--2---:R-:W-:-:S04]  /*43c0*/  FSETP.GTU.AND P6, PT, R4, R11, PT ;  /* 0x0000000b0400720b */ /* 0x004fc80003fcc000 */
[----:B------:R-:W-:Y:S01]  /*43d0*/  FSETP.GEU.OR P0, PT, R11, R0, P6 ;  /* 0x000000000b00720b */ /* 0x000fe2000370e400 */
[----:B------:R-:W-:-:S03]  /*43e0*/  @!P5 VIADD R3, R5, 0x5 ;  /* 0x000000050503d836 */ /* 0x000fc60000000000 */
[----:B------:R-:W-:-:S04]  /*43f0*/  FSEL R4, R4, R11, P0 ;  /* 0x0000000b04047208 */ /* 0x000fc80000000000 */
[----:B---3--:R-:W-:-:S04]  /*4400*/  FSETP.GTU.AND P1, PT, R4, R13, PT ;  /* 0x0000000d0400720b */ /* 0x008fc80003f2c000 */
[----:B------:R-:W-:Y:S01]  /*4410*/  FSETP.GEU.OR P1, PT, R13, R0, P1 ;  /* 0x000000000d00720b */ /* 0x000fe20000f2e400 */
[----:B------:R-:W-:Y:S01]  /*4420*/  @!P0 VIADD R3, R5, 0x6 ;  /* 0x0000000605038836 */ /* 0x000fe20000000000 */
[----:B------:R-:W-:Y:S02]  /*4430*/  PLOP3.LUT P0, PT, PT, PT, PT, 0x8, 0x80 ;  /* 0x000000000080781c */ /* 0x000fe40003f0e170 */
[----:B------:R-:W-:-:S09]  /*4440*/  FSEL R9, R4, R13, P1 ;  /* 0x0000000d04097208 */ /* 0x000fd20000800000 */
[C---:B------:R-:W-:Y:S01]  /*4450*/  @!P1 IADD3 R3, PT, PT, R5.reuse, 0x7, RZ ;  /* 0x0000000705039810 */ /* 0x040fe20007ffe0ff */
[----:B------:R-:W-:-:S07]  /*4460*/  VIADD R5, R5, 0x8 ;  /* 0x0000000805057836 */ /* 0x000fce0000000000 */
.L_x_89:
[----:B------:R-:W-:-:S13]  /*4470*/  ISETP.NE.OR P0, PT, R5, R2, P0 ;  /* 0x000000020500720c */ /* 0x000fda0000705670 */
[----:B------:R-:W-:Y:S05]  /*4480*/  @!P0 BRA `(.L_x_85) ;  /* 0x0000000000608947 */ /* 0x000fea0003800000 */
.L_x_86:
[----:B------:R-:W0:Y:S04]  /*4490*/  LDS R4, [UR7+-0x8] ;  /* 0xfffff807ff047984 */ /* 0x000e280008000800 */
[----:B------:R-:W2:Y:S04]  /*44a0*/  LDS R7, [UR7+-0x4] ;  /* 0xfffffc07ff077984 */ /* 0x000ea80008000800 */
[----:B------:R-:W3:Y:S04]  /*44b0*/  LDS R11, [UR7] ;  /* 0x00000007ff0b7984 */ /* 0x000ee80008000800 */
[----:B------:R-:W4:Y:S01]  /*44c0*/  LDS R13, [UR7+0x4] ;  /* 0x00000407ff0d7984 */ /* 0x000f220008000800 */
[----:B------:R-:W-:Y:S01]  /*44d0*/  UIADD3 UR7, UPT, UPT, UR7, 0x10, URZ ;  /* 0x0000001007077890 */ /* 0x000fe2000fffe0ff */
[----:B0-----:R-:W-:-:S04]  /*44e0*/  FSETP.GTU.AND P0, PT, R9, R4, PT ;  /* 0x000000040900720b */ /* 0x001fc80003f0c000 */
[----:B-1----:R-:W-:-:S04]  /*44f0*/  FSETP.GEU.OR P0, PT, R4, R0, P0 ;  /* 0x000000000400720b */ /* 0x002fc8000070e400 */
[----:B------:R-:W-:Y:S02]  /*4500*/  FSEL R4, R9, R4, P0 ;  /* 0x0000000409047208 */ /* 0x000fe40000000000 */
[----:B------:R-:W-:Y:S02]  /*4510*/  SEL R3, R3, R5, P0 ;  /* 0x0000000503037207 */ /* 0x000fe40000000000 */
[----:B--2---:R-:W-:-:S04]  /*4520*/  FSETP.GTU.AND P1, PT, R4, R7, PT ;  /* 0x000000070400720b */ /* 0x004fc80003f2c000 */
[----:B------:R-:W-:-:S04]  /*4530*/  FSETP.GEU.OR P1, PT, R7, R0, P1 ;  /* 0x000000000700720b */ /* 0x000fc80000f2e400 */
[----:B------:R-:W-:-:S04]  /*4540*/  FSEL R4, R4, R7, P1 ;  /* 0x0000000704047208 */ /* 0x000fc80000800000 */
[----:B---3--:R-:W-:-:S04]  /*4550*/  FSETP.GTU.AND P2, PT, R4, R11, PT ;  /* 0x0000000b0400720b */ /* 0x008fc80003f4c000 */
[----:B------:R-:W-:Y:S01]  /*4560*/  FSETP.GEU.OR P2, PT, R11, R0, P2 ;  /* 0x000000000b00720b */ /* 0x000fe2000174e400 */
[----:B------:R-:W-:-:S03]  /*4570*/  @!P1 VIADD R3, R5, 0x1 ;  /* 0x0000000105039836 */ /* 0x000fc60000000000 */
[----:B------:R-:W-:-:S04]  /*4580*/  FSEL R4, R4, R11, P2 ;  /* 0x0000000b04047208 */ /* 0x000fc80001000000 */
[----:B----4-:R-:W-:-:S04]  /*4590*/  FSETP.GTU.AND P3, PT, R4, R13, PT ;  /* 0x0000000d0400720b */ /* 0x010fc80003f6c000 */
[----:B------:R-:W-:Y:S01]  /*45a0*/  FSETP.GEU.OR P3, PT, R13, R0, P3 ;  /* 0x000000000d00720b */ /* 0x000fe20001f6e400 */
[----:B------:R-:W-:-:S03]  /*45b0*/  @!P2 VIADD R3, R5, 0x2 ;  /* 0x000000020503a836 */ /* 0x000fc60000000000 */
[----:B------:R-:W-:-:S09]  /*45c0*/  FSEL R9, R4, R13, P3 ;  /* 0x0000000d04097208 */ /* 0x000fd20001800000 */
[C---:B------:R-:W-:Y:S02]  /*45d0*/  @!P3 VIADD R3, R5.reuse, 0x3 ;  /* 0x000000030503b836 */ /* 0x040fe40000000000 */
[----:B------:R-:W-:-:S05]  /*45e0*/  VIADD R5, R5, 0x4 ;  /* 0x0000000405057836 */ /* 0x000fca0000000000 */
[----:B------:R-:W-:-:S13]  /*45f0*/  ISETP.NE.AND P0, PT, R5, R2, PT ;  /* 0x000000020500720c */ /* 0x000fda0003f05270 */
[----:B------:R-:W-:Y:S05]  /*4600*/  @P0 BRA `(.L_x_86) ;  /* 0xfffffffc00a00947 */ /* 0x000fea000383ffff */
.L_x_85:
[----:B------:R-:W-:-:S09]  /*4610*/  UISETP.NE.AND UP0, UPT, UR6, URZ, UPT ;  /* 0x000000ff0600728c */ /* 0x000fd2000bf05270 */
[----:B------:R-:W-:Y:S05]  /*4620*/  BRA.U !UP0, `(.L_x_84) ;  /* 0x0000000108507547 */ /* 0x000fea000b800000 */
[----:B0-----:R-:W0:Y:S01]  /*4630*/  LDC R4, c[0x0][0x404] ;  /* 0x00010100ff047b82 */ /* 0x001e220000000800 */
[----:B------:R-:W-:Y:S01]  /*4640*/  UMOV UR7, 0x400 ;  /* 0x0000040000077882 */ /* 0x000fe20000000000 */
[----:B------:R-:W-:-:S06]  /*4650*/  UIADD3 UR6, UPT, UPT, -UR6, URZ, URZ ;  /* 0x000000ff06067290 */ /* 0x000fcc000fffe1ff */
[----:B------:R-:W2:Y:S01]  /*4660*/  S2UR UR8, SR_CgaCtaId ;  /* 0x00000000000879c3 */ /* 0x000ea20000008800 */
[----:B0-----:R-:W-:Y:S02]  /*4670*/  VIADD R5, R4, UR13 ;  /* 0x0000000d04057c36 */ /* 0x001fe40008000000 */
[----:B------:R-:W-:Y:S02]  /*4680*/  IMAD.SHL.U32 R4, R2, 0x4, RZ ;  /* 0x0000000402047824 */ /* 0x000fe400078e00ff */
[----:B------:R-:W-:Y:S01]  /*4690*/  IMAD.SHL.U32 R5, R5, 0x4, RZ ;  /* 0x0000000405057824 */ /* 0x000fe200078e00ff */
[----:B--2---:R-:W-:-:S03]  /*46a0*/  ULEA UR7, UR8, UR7, 0x18 ;  /* 0x0000000708077291 */ /* 0x004fc6000f8ec0ff */
[----:B------:R-:W-:-:S04]  /*46b0*/  IMAD R4, R5, UR14, R4 ;  /* 0x0000000e05047c24 */ /* 0x000fc8000f8e0204 */
[----:B------:R-:W-:-:S07]  /*46c0*/  VIADD R4, R4, UR7 ;  /* 0x0000000704047c36 */ /* 0x000fce0008000000 */
.L_x_90:
[----:B------:R0:W2:Y:S01]  /*46d0*/  LDS R6, [R4] ;  /* 0x0000000004067984 */ /* 0x0000a20000000800 */
[----:B------:R-:W-:-:S04]  /*46e0*/  UIADD3 UR6, UPT, UPT, UR6, 0x1, URZ ;  /* 0x0000000106067890 */ /* 0x000fc8000fffe0ff */
[----:B------:R-:W-:Y:S01]  /*46f0*/  UISETP.NE.AND UP0, UPT, UR6, URZ, UPT ;  /* 0x000000ff0600728c */ /* 0x000fe2000bf05270 */
[----:B0-----:R-:W-:Y:S01]  /*4700*/  VIADD R4, R4, 0x4 ;  /* 0x0000000404047836 */ /* 0x001fe20000000000 */
[----:B--2---:R-:W-:-:S04]  /*4710*/  FSETP.GTU.AND P0, PT, R9, R6, PT ;  /* 0x000000060900720b */ /* 0x004fc80003f0c000 */
[----:B-1----:R-:W-:-:S04]  /*4720*/  FSETP.GEU.OR P0, PT, R6, R0, P0 ;  /* 0x000000000600720b */ /* 0x002fc8000070e400 */
[----:B------:R-:W-:Y:S01]  /*4730*/  SEL R3, R3, R2, P0 ;  /* 0x0000000203037207 */ /* 0x000fe20000000000 */
[----:B------:R-:W-:Y:S01]  /*4740*/  VIADD R2, R2, 0x1 ;  /* 0x0000000102027836 */ /* 0x000fe20000000000 */
[----:B------:R-:W-:Y:S01]  /*4750*/  FSEL R9, R9, R6, P0 ;  /* 0x0000000609097208 */ /* 0x000fe20000000000 */
[----:B------:R-:W-:Y:S06]  /*4760*/  BRA.U UP0, `(.L_x_90) ;  /* 0xfffffffd00d87547 */ /* 0x000fec000b83ffff */
.L_x_84:
[----:B------:R-:W3:Y:S01]  /*4770*/  LDCU.64 UR8, c[0x0][0x3e0] ;  /* 0x00007c00ff0877ac */ /* 0x000ee20008000a00 */
[----:B-12---:R-:W1:Y:S01]  /*4780*/  LDC R0, c[0x0][0x3d0] ;  /* 0x0000f400ff007b82 */ /* 0x006e620000000800 */
[----:B------:R-:W2:Y:S01]  /*4790*/  LDCU.64 UR6, c[0x0][0x3d8] ;  /* 0x00007b00ff0677ac */ /* 0x000ea20008000a00 */
[----:B---3--:R-:W-:Y:S02]  /*47a0*/  UIADD3 UR8, UP0, UPT, UR12, UR8, URZ ;  /* 0x000000080c087290 */ /* 0x008fe4000ff1e0ff */
[----:B--2---:R-:W-:Y:S02]  /*47b0*/  ULEA UR6, UP1, UR12, UR6, 0x2 ;  /* 0x000000060c067291 */ /* 0x004fe4000f8210ff */
[----:B------:R-:W-:Y:S02]  /*47c0*/  UIADD3.X UR9, UPT, UPT, URZ, UR9, URZ, UP0, !UPT ;  /* 0x00000009ff097290 */ /* 0x000fe400087fe4ff */
[----:B0-----:R-:W-:Y:S01]  /*47d0*/  MOV R4, UR8 ;  /* 0x0000000800047c02 */ /* 0x001fe20008000f00 */
[----:B------:R-:W-:Y:S01]  /*47e0*/  ULEA.HI.X UR7, UR12, UR7, URZ, 0x2, UP1 ;  /* 0x000000070c077291 */ /* 0x000fe200088f14ff */
[----:B-1----:R-:W-:Y:S01]  /*47f0*/  ISETP.GE.AND P0, PT, R0, 0x1, PT ;  /* 0x000000010000780c */ /* 0x002fe20003f06270 */
[----:B------:R-:W-:-:S02]  /*4800*/  IMAD.U32 R6, RZ, RZ, UR6 ;  /* 0x00000006ff067e24 */ /* 0x000fc4000f8e00ff */
[----:B------:R-:W-:Y:S02]  /*4810*/  IMAD.U32 R5, RZ, RZ, UR9 ;  /* 0x00000009ff057e24 */ /* 0x000fe4000f8e00ff */
[----:B------:R-:W-:-:S03]  /*4820*/  IMAD.U32 R7, RZ, RZ, UR7 ;  /* 0x00000007ff077e24 */ /* 0x000fc6000f8e00ff */
[----:B------:R4:W-:Y:S04]  /*4830*/  STG.E.U8 desc[UR10][R4.64], R3 ;  /* 0x0000000304007986 */ /* 0x0009e8000c10110a */
[----:B------:R4:W-:Y:S01]  /*4840*/  STG.E desc[UR10][R6.64], R9 ;  /* 0x0000000906007986 */ /* 0x0009e2000c10190a */
[----:B------:R-:W-:Y:S05]  /*4850*/  @!P0 BRA `(.L_x_83) ;  /* 0x0000000400508947 */ /* 0x000fea0003800000 */
[C---:B------:R-:W-:Y:S01]  /*4860*/  ISETP.GE.U32.AND P0, PT, R0.reuse, 0x8, PT ;  /* 0x000000080000780c */ /* 0x040fe20003f06070 */
[----:B----4-:R-:W-:Y:S01]  /*4870*/  IMAD R3, R3, UR13, RZ ;  /* 0x0000000d03037c24 */ /* 0x010fe2000f8e02ff */
[----:B------:R-:W-:Y:S01]  /*4880*/  LOP3.LUT R10, R0, 0x7, RZ, 0xc0, !PT ;  /* 0x00000007000a7812 */ /* 0x000fe200078ec0ff */
[----:B------:R-:W-:-:S03]  /*4890*/  IMAD.MOV.U32 R2, RZ, RZ, RZ ;  /* 0x000000ffff027224 */ /* 0x000fc600078e00ff */
[----:B------:R-:W-:-:S07]  /*48a0*/  ISETP.NE.AND P2, PT, R10, RZ, PT ;  /* 0x000000ff0a00720c */ /* 0x000fce0003f45270 */
[----:B------:R-:W-:Y:S06]  /*48b0*/  @!P0 BRA `(.L_x_91) ;  /* 0x00000000009c8947 */ /* 0x000fec0003800000 */
[----:B------:R-:W0:Y:S01]  /*48c0*/  S2R R5, SR_CgaCtaId ;  /* 0x0000000000057919 */ /* 0x000e220000008800 */
[----:B------:R-:W1:Y:S01]  /*48d0*/  LDCU.64 UR6, c[0x0][0x3e8] ;  /* 0x00007d00ff0677ac */ /* 0x000e620008000a00 */
[----:B------:R-:W-:Y:S02]  /*48e0*/  MOV R2, 0x400 ;  /* 0x0000040000027802 */ /* 0x000fe40000000f00 */
[----:B------:R-:W-:Y:S01]  /*48f0*/  LEA R4, R3, UR4, 0x2 ;  /* 0x0000000403047c11 */ /* 0x000fe2000f8e10ff */
[----:B------:R-:W1:Y:S02]  /*4900*/  LDCU.64 UR8, c[0x0][0x3f0] ;  /* 0x00007e00ff0877ac */ /* 0x000e640008000a00 */
[----:B-1----:R-:W-:-:S04]  /*4910*/  UIMAD.WIDE.U32 UR6, UR12, UR8, UR6 ;  /* 0x000000080c0672a5 */ /* 0x002fc8000f8e0006 */
[----:B------:R-:W-:Y:S02]  /*4920*/  UIMAD UR7, UR12, UR9, UR7 ;  /* 0x000000090c0772a4 */ /* 0x000fe4000f8e0207 */
[----:B------:R-:W-:Y:S01]  /*4930*/  UIADD3 UR6, UP0, UPT, UR6, 0x10, URZ ;  /* 0x0000001006067890 */ /* 0x000fe2000ff1e0ff */
[----:B0-----:R-:W-:-:S03]  /*4940*/  LEA R5, R5, R2, 0x18 ;  /* 0x0000000205057211 */ /* 0x001fc600078ec0ff */
[----:B------:R-:W-:Y:S01]  /*4950*/  UIADD3.X UR7, UPT, UPT, URZ, UR7, URZ, UP0, !UPT ;  /* 0x00000007ff077290 */ /* 0x000fe200087fe4ff */
[----:B------:R-:W-:Y:S01]  /*4960*/  LOP3.LUT R2, R0, 0x7ffffff8, RZ, 0xc0, !PT ;  /* 0x7ffffff800027812 */ /* 0x000fe200078ec0ff */
[----:B------:R-:W-:Y:S01]  /*4970*/  IMAD.U32 R8, RZ, RZ, UR6 ;  /* 0x00000006ff087e24 */ /* 0x000fe2000f8e00ff */
[----:B------:R-:W-:-:S03]  /*4980*/  IADD3 R7, PT, PT, R4, 0x10, R5 ;  /* 0x0000001004077810 */ /* 0x000fc60007ffe005 */
[----:B------:R-:W-:Y:S02]  /*4990*/  IMAD.MOV R6, RZ, RZ, -R2 ;  /* 0x000000ffff067224 */ /* 0x000fe400078e0a02 */
[----:B------:R-:W-:-:S07]  /*49a0*/  IMAD.U32 R25, RZ, RZ, UR7 ;  /* 0x00000007ff197e24 */ /* 0x000fce000f8e00ff */
.L_x_92:
[----:B0-----:R-:W0:Y:S01]  /*49b0*/  LDS R9, [R7+-0x10] ;  /* 0xfffff00007097984 */ /* 0x001e220000000800 */
[----:B------:R-:W-:Y:S02]  /*49c0*/  IMAD.MOV.U32 R4, RZ, RZ, R8 ;  /* 0x000000ffff047224 */ /* 0x000fe400078e0008 */
[----:B------:R-:W-:Y:S01]  /*49d0*/  IMAD.MOV.U32 R5, RZ, RZ, R25 ;  /* 0x000000ffff057224 */ /* 0x000fe200078e0019 */
[----:B------:R-:W1:Y:S01]  /*49e0*/  LDS R11, [R7+-0xc] ;  /* 0xfffff400070b7984 */ /* 0x000e620000000800 */
[----:B------:R-:W-:Y:S01]  /*49f0*/  VIADD R6, R6, 0x8 ;  /* 0x0000000806067836 */ /* 0x000fe20000000000 */
[----:B------:R-:W-:Y:S02]  /*4a00*/  IADD3 R8, P1, PT, R4, 0x20, RZ ;  /* 0x0000002004087810 */ /* 0x000fe40007f3e0ff */
[----:B------:R-:W2:Y:S02]  /*4a10*/  LDS R13, [R7+-0x8] ;  /* 0xfffff800070d7984 */ /* 0x000ea40000000800 */
[----:B------:R-:W-:Y:S01]  /*4a20*/  ISETP.NE.AND P0, PT, R6, RZ, PT ;  /* 0x000000ff0600720c */ /* 0x000fe20003f05270 */
[----:B------:R-:W-:Y:S01]  /*4a30*/  IMAD.X R25, RZ, RZ, R5, P1 ;  /* 0x000000ffff197224 */ /* 0x000fe200008e0605 */
[----:B-----5:R-:W3:Y:S04]  /*4a40*/  LDS R15, [R7+-0x4] ;  /* 0xfffffc00070f7984 */ /* 0x020ee80000000800 */
[----:B------:R-:W4:Y:S04]  /*4a50*/  LDS R17, [R7] ;  /* 0x0000000007117984 */ /* 0x000f280000000800 */
[----:B------:R-:W4:Y:S04]  /*4a60*/  LDS R19, [R7+0x4] ;  /* 0x0000040007137984 */ /* 0x000f280000000800 */
[----:B------:R-:W4:Y:S04]  /*4a70*/  LDS R21, [R7+0x8] ;  /* 0x0000080007157984 */ /* 0x000f280000000800 */
[----:B------:R0:W4:Y:S02]  /*4a80*/  LDS R23, [R7+0xc] ;  /* 0x00000c0007177984 */ /* 0x0001240000000800 */
[----:B0-----:R-:W-:-:S02]  /*4a90*/  IADD3 R7, PT, PT, R7, 0x20, RZ ;  /* 0x0000002007077810 */ /* 0x001fc40007ffe0ff */
[----:B------:R0:W-:Y:S04]  /*4aa0*/  STG.E desc[UR10][R4.64+-0x10], R9 ;  /* 0xfffff00904007986 */ /* 0x0001e8000c10190a */
[----:B-1----:R0:W-:Y:S04]  /*4ab0*/  STG.E desc[UR10][R4.64+-0xc], R11 ;  /* 0xfffff40b04007986 */ /* 0x0021e8000c10190a */
[----:B--2---:R0:W-:Y:S04]  /*4ac0*/  STG.E desc[UR10][R4.64+-0x8], R13 ;  /* 0xfffff80d04007986 */ /* 0x0041e8000c10190a */
[----:B---3--:R0:W-:Y:S04]  /*4ad0*/  STG.E desc[UR10][R4.64+-0x4], R15 ;  /* 0xfffffc0f04007986 */ /* 0x0081e8000c10190a */
[----:B----4-:R0:W-:Y:S04]  /*4ae0*/  STG.E desc[UR10][R4.64], R17 ;  /* 0x0000001104007986 */ /* 0x0101e8000c10190a */
[----:B------:R0:W-:Y:S04]  /*4af0*/  STG.E desc[UR10][R4.64+0x4], R19 ;  /* 0x0000041304007986 */ /* 0x0001e8000c10190a */
[----:B------:R0:W-:Y:S04]  /*4b00*/  STG.E desc[UR10][R4.64+0x8], R21 ;  /* 0x0000081504007986 */ /* 0x0001e8000c10190a */
[----:B------:R0:W-:Y:S01]  /*4b10*/  STG.E desc[UR10][R4.64+0xc], R23 ;  /* 0x00000c1704007986 */ /* 0x0001e2000c10190a */
[----:B------:R-:W-:Y:S05]  /*4b20*/  @P0 BRA `(.L_x_92) ;  /* 0xfffffffc00a00947 */ /* 0x000fea000383ffff */
.L_x_91:
[----:B------:R-:W-:Y:S05]  /*4b30*/  @!P2 BRA `(.L_x_83) ;  /* 0x000000000098a947 */ /* 0x000fea0003800000 */
[----:B0-----:R-:W0:Y:S01]  /*4b40*/  LDC.64 R4, c[0x0][0x3e8] ;  /* 0x0000fa00ff047b82 */ /* 0x001e220000000a00 */
[----:B------:R-:W-:Y:S02]  /*4b50*/  ISETP.GE.U32.AND P0, PT, R10, 0x4, PT ;  /* 0x000000040a00780c */ /* 0x000fe40003f06070 */
[----:B------:R-:W-:-:S04]  /*4b60*/  LOP3.LUT R12, R0, 0x3, RZ, 0xc0, !PT ;  /* 0x00000003000c7812 */ /* 0x000fc800078ec0ff */
[----:B------:R-:W-:Y:S01]  /*4b70*/  ISETP.NE.AND P1, PT, R12, RZ, PT ;  /* 0x000000ff0c00720c */ /* 0x000fe20003f25270 */
[----:B------:R-:W0:Y:S02]  /*4b80*/  LDC.64 R6, c[0x0][0x3f0] ;  /* 0x0000fc00ff067b82 */ /* 0x000e240000000a00 */
[----:B0-----:R-:W-:-:S04]  /*4b90*/  IMAD.WIDE.U32 R4, R6, UR12, R4 ;  /* 0x0000000c06047c25 */ /* 0x001fc8000f8e0004 */
[----:B------:R-:W-:Y:S01]  /*4ba0*/  IMAD R5, R7, UR12, R5 ;  /* 0x0000000c07057c24 */ /* 0x000fe2000f8e0205 */
[----:B------:R-:W-:Y:S06]  /*4bb0*/  @!P0 BRA `(.L_x_93) ;  /* 0x0000000000308947 */ /* 0x000fec0003800000 */
[----:B------:R-:W-:-:S05]  /*4bc0*/  IMAD.IADD R6, R3, 0x1, R2 ;  /* 0x0000000103067824 */ /* 0x000fca00078e0202 */
[----:B------:R-:W-:Y:S01]  /*4bd0*/  LEA R8, R6, UR5, 0x2 ;  /* 0x0000000506087c11 */ /* 0x000fe2000f8e10ff */
[----:B------:R-:W-:-:S04]  /*4be0*/  IMAD.WIDE.U32 R6, R2, 0x4, R4 ;  /* 0x0000000402067825 */ /* 0x000fc800078e0004 */
[----:B------:R-:W0:Y:S01]  /*4bf0*/  LDS R9, [R8] ;  /* 0x0000000008097984 */ /* 0x000e220000000800 */
[----:B------:R-:W-:-:S03]  /*4c00*/  VIADD R2, R2, 0x4 ;  /* 0x0000000402027836 */ /* 0x000fc60000000000 */
[----:B------:R-:W1:Y:S04]  /*4c10*/  LDS R11, [R8+0x4] ;  /* 0x00000400080b7984 */ /* 0x000e680000000800 */
[----:B------:R-:W2:Y:S04]  /*4c20*/  LDS R13, [R8+0x8] ;  /* 0x00000800080d7984 */ /* 0x000ea80000000800 */
[----:B-----5:R-:W3:Y:S04]  /*4c30*/  LDS R15, [R8+0xc] ;  /* 0x00000c00080f7984 */ /* 0x020ee80000000800 */
[----:B0-----:R0:W-:Y:S04]  /*4c40*/  STG.E desc[UR10][R6.64], R9 ;  /* 0x0000000906007986 */ /* 0x0011e8000c10190a */
[----:B-1----:R0:W-:Y:S04]  /*4c50*/  STG.E desc[UR10][R6.64+0x4], R11 ;  /* 0x0000040b06007986 */ /* 0x0021e8000c10190a */
[----:B--2---:R0:W-:Y:S04]  /*4c60*/  STG.E desc[UR10][R6.64+0x8], R13 ;  /* 0x0000080d06007986 */ /* 0x0041e8000c10190a */
[----:B---3--:R0:W-:Y:S02]  /*4c70*/  STG.E desc[UR10][R6.64+0xc], R15 ;  /* 0x00000c0f06007986 */ /* 0x0081e4000c10190a */
.L_x_93:
[----:B------:R-:W-:Y:S05]  /*4c80*/  @!P1 BRA `(.L_x_83) ;  /* 0x0000000000449947 */ /* 0x000fea0003800000 */
[----:B------:R-:W-:Y:S02]  /*4c90*/  ISETP.NE.AND P0, PT, R12, 0x1, PT ;  /* 0x000000010c00780c */ /* 0x000fe40003f05270 */
[----:B------:R-:W-:-:S04]  /*4ca0*/  LOP3.LUT R0, R0, 0x1, RZ, 0xc0, !PT ;  /* 0x0000000100007812 */ /* 0x000fc800078ec0ff */
[----:B------:R-:W-:-:S07]  /*4cb0*/  ISETP.NE.U32.AND P1, PT, R0, 0x1, PT ;  /* 0x000000010000780c */ /* 0x000fce0003f25070 */
[----:B------:R-:W-:Y:S06]  /*4cc0*/  @!P0 BRA `(.L_x_94) ;  /* 0x0000000000208947 */ /* 0x000fec0003800000 */
[----:B------:R-:W-:Y:S02]  /*4cd0*/  IMAD.IADD R0, R3, 0x1, R2 ;  /* 0x0000000103007824 */ /* 0x000fe400078e0202 */
[----:B0-----:R-:W-:-:S03]  /*4ce0*/  IMAD.WIDE.U32 R6, R2, 0x4, R4 ;  /* 0x0000000402067825 */ /* 0x001fc600078e0004 */
[----:B------:R-:W-:Y:S01]  /*4cf0*/  LEA R0, R0, UR5, 0x2 ;  /* 0x0000000500007c11 */ /* 0x000fe2000f8e10ff */
[----:B------:R-:W-:-:S04]  /*4d00*/  VIADD R2, R2, 0x2 ;  /* 0x0000000202027836 */ /* 0x000fc80000000000 */
[----:B------:R-:W0:Y:S04]  /*4d10*/  LDS R9, [R0] ;  /* 0x0000000000097984 */ /* 0x000e280000000800 */
[----:B------:R-:W1:Y:S04]  /*4d20*/  LDS R11, [R0+0x4] ;  /* 0x00000400000b7984 */ /* 0x000e680000000800 */
[----:B0-----:R2:W-:Y:S04]  /*4d30*/  STG.E desc[UR10][R6.64], R9 ;  /* 0x0000000906007986 */ /* 0x0015e8000c10190a */
[----:B-1----:R2:W-:Y:S02]  /*4d40*/  STG.E desc[UR10][R6.64+0x4], R11 ;  /* 0x0000040b06007986 */ /* 0x0025e4000c10190a */
.L_x_94:
[----:B------:R-:W-:-:S05]  /*4d50*/  @!P1 IMAD.IADD R3, R3, 0x1, R2 ;  /* 0x0000000103039824 */ /* 0x000fca00078e0202 */
[----:B------:R-:W-:Y:S01]  /*4d60*/  @!P1 LEA R0, R3, UR5, 0x2 ;  /* 0x0000000503009c11 */ /* 0x000fe2000f8e10ff */
[----:B------:R-:W-:-:S04]  /*4d70*/  @!P1 IMAD.WIDE.U32 R2, R2, 0x4, R4 ;  /* 0x0000000402029825 */ /* 0x000fc800078e0004 */
[----:B0-2---:R-:W0:Y:S04]  /*4d80*/  @!P1 LDS R7, [R0] ;  /* 0x0000000000079984 */ /* 0x005e280000000800 */
[----:B0-----:R0:W-:Y:S02]  /*4d90*/  @!P1 STG.E desc[UR10][R2.64], R7 ;  /* 0x0000000702009986 */ /* 0x0011e4000c10190a */
.L_x_83:
[----:B------:R-:W-:Y:S05]  /*4da0*/  BSYNC.RECONVERGENT B0 ;  /* 0x0000000000007941 */ /* 0x000fea0003800200 */
.L_x_82:
[----:B------:R-:W-:Y:S06]  /*4db0*/  BAR.SYNC.DEFER_BLOCKING 0x0 ;  /* 0x0000000000007b1d */ /* 0x000fec0000010000 */
[----:B------:R-:W-:Y:S05]  /*4dc0*/  EXIT ;  /* 0x000000000000794d */ /* 0x000fea0003800000 */
        .weak           $__internal_0_$__cuda_sm3x_div_rn_noftz_f32_slowpath
        .type           $__internal_0_$__cuda_sm3x_div_rn_noftz_f32_slowpath,@function
        .size           $__internal_0_$__cuda_sm3x_div_rn_noftz_f32_slowpath,(.L_x_107 - $__internal_0_$__cuda_sm3x_div_rn_noftz_f32_slowpath)
$__internal_0_$__cuda_sm3x_div_rn_noftz_f32_slowpath:
[----:B------:R-:W-:Y:S01]  /*4dd0*/  SHF.R.U32.HI R3, RZ, 0x17, R2 ;  /* 0x00000017ff037819 */ /* 0x000fe20000011602 */
[----:B------:R-:W-:Y:S01]  /*4de0*/  BSSY.RECONVERGENT B1, `(.L_x_95) ;  /* 0x0000062000017945 */ /* 0x000fe20003800200 */
[----:B------:R-:W-:Y:S02]  /*4df0*/  SHF.R.U32.HI R33, RZ, 0x17, R0 ;  /* 0x00000017ff217819 */ /* 0x000fe40000011600 */
[----:B------:R-:W-:Y:S02]  /*4e00*/  LOP3.LUT R3, R3, 0xff, RZ, 0xc0, !PT ;  /* 0x000000ff03037812 */ /* 0x000fe400078ec0ff */
[----:B------:R-:W-:-:S03]  /*4e10*/  LOP3.LUT R33, R33, 0xff, RZ, 0xc0, !PT ;  /* 0x000000ff21217812 */ /* 0x000fc600078ec0ff */
[----:B------:R-:W-:Y:S02]  /*4e20*/  VIADD R34, R3, 0xffffffff ;  /* 0xffffffff03227836 */ /* 0x000fe40000000000 */
[----:B------:R-:W-:-:S03]  /*4e30*/  VIADD R35, R33, 0xffffffff ;  /* 0xffffffff21237836 */ /* 0x000fc60000000000 */
[----:B------:R-:W-:-:S04]  /*4e40*/  ISETP.GT.U32.AND P0, PT, R34, 0xfd, PT ;  /* 0x000000fd2200780c */ /* 0x000fc80003f04070 */
[----:B------:R-:W-:-:S13]  /*4e50*/  ISETP.GT.U32.OR P0, PT, R35, 0xfd, P0 ;  /* 0x000000fd2300780c */ /* 0x000fda0000704470 */
[----:B------:R-:W-:Y:S01]  /*4e60*/  @!P0 IMAD.MOV.U32 R32, RZ, RZ, RZ ;  /* 0x000000ffff208224 */ /* 0x000fe200078e00ff */
[----:B------:R-:W-:Y:S06]  /*4e70*/  @!P0 BRA `(.L_x_96) ;  /* 0x00000000005c8947 */ /* 0x000fec0003800000 */
[----:B------:R-:W-:Y:S02]  /*4e80*/  FSETP.GTU.FTZ.AND P0, PT, |R0|, +INF , PT ;  /* 0x7f8000000000780b */ /* 0x000fe40003f1c200 */
[----:B------:R-:W-:-:S04]  /*4e90*/  FSETP.GTU.FTZ.AND P1, PT, |R2|, +INF , PT ;  /* 0x7f8000000200780b */ /* 0x000fc80003f3c200 */
[----:B------:R-:W-:-:S13]  /*4ea0*/  PLOP3.LUT P0, PT, P0, P1, PT, 0xf8, 0x8f ;  /* 0x00000000008f781c */ /* 0x000fda0000703f70 */
[----:B------:R-:W-:Y:S05]  /*4eb0*/  @P0 BRA `(.L_x_97) ;  /* 0x00000004004c0947 */ /* 0x000fea0003800000 */
[----:B------:R-:W-:-:S13]  /*4ec0*/  LOP3.LUT P0, RZ, R2, 0x7fffffff, R0, 0xc8, !PT ;  /* 0x7fffffff02ff7812 */ /* 0x000fda000780c800 */
[----:B------:R-:W-:Y:S05]  /*4ed0*/  @!P0 BRA `(.L_x_98) ;  /* 0x00000004003c8947 */ /* 0x000fea0003800000 */
[----:B------:R-:W-:Y:S02]  /*4ee0*/  FSETP.NEU.FTZ.AND P0, PT, |R0|, +INF , PT ;  /* 0x7f8000000000780b */ /* 0x000fe40003f1d200 */
[----:B------:R-:W-:Y:S02]  /*4ef0*/  FSETP.NEU.FTZ.AND P2, PT, |R2|, +INF , PT ;  /* 0x7f8000000200780b */ /* 0x000fe40003f5d200 */
[----:B------:R-:W-:-:S11]  /*4f00*/  FSETP.NEU.FTZ.AND P1, PT, |R0|, +INF , PT ;  /* 0x7f8000000000780b */ /* 0x000fd60003f3d200 */
[----:B------:R-:W-:Y:S05]  /*4f10*/  @!P2 BRA !P0, `(.L_x_98) ;  /* 0x00000004002ca947 */ /* 0x000fea0004000000 */
[----:B------:R-:W-:-:S04]  /*4f20*/  LOP3.LUT P0, RZ, R0, 0x7fffffff, RZ, 0xc0, !PT ;  /* 0x7fffffff00ff7812 */ /* 0x000fc8000780c0ff */
[----:B------:R-:W-:-:S13]  /*4f30*/  PLOP3.LUT P0, PT, P2, P0, PT, 0x2f, 0xf2 ;  /* 0x0000000000f2781c */ /* 0x000fda0001700577 */
[----:B------:R-:W-:Y:S05]  /*4f40*/  @P0 BRA `(.L_x_99) ;  /* 0x0000000400180947 */ /* 0x000fea0003800000 */
[----:B------:R-:W-:-:S04]  /*4f50*/  LOP3.LUT P0, RZ, R2, 0x7fffffff, RZ, 0xc0, !PT ;  /* 0x7fffffff02ff7812 */ /* 0x000fc8000780c0ff */
[----:B------:R-:W-:-:S13]  /*4f60*/  PLOP3.LUT P0, PT, P1, P0, PT, 0x2f, 0xf2 ;  /* 0x0000000000f2781c */ /* 0x000fda0000f00577 */
[----:B------:R-:W-:Y:S05]  /*4f70*/  @P0 BRA `(.L_x_100) ;  /* 0x0000000400000947 */ /* 0x000fea0003800000 */
[----:B------:R-:W-:Y:S02]  /*4f80*/  ISETP.GE.AND P0, PT, R35, RZ, PT ;  /* 0x000000ff2300720c */ /* 0x000fe40003f06270 */
[----:B------:R-:W-:-:S11]  /*4f90*/  ISETP.GE.AND P1, PT, R34, RZ, PT ;  /* 0x000000ff2200720c */ /* 0x000fd60003f26270 */
[----:B------:R-:W-:Y:S02]  /*4fa0*/  @P0 IMAD.MOV.U32 R32, RZ, RZ, RZ ;  /* 0x000000ffff200224 */ /* 0x000fe400078e00ff */
[----:B------:R-:W-:Y:S01]  /*4fb0*/  @!P0 FFMA R0, R0, 1.84467440737095516160e+19, RZ ;  /* 0x5f80000000008823 */ /* 0x000fe200000000ff */
[----:B------:R-:W-:Y:S02]  /*4fc0*/  @!P0 IMAD.MOV.U32 R32, RZ, RZ, -0x40 ;  /* 0xffffffc0ff208424 */ /* 0x000fe400078e00ff */
[----:B------:R-:W-:Y:S02]  /*4fd0*/  @!P1 FFMA R2, R2, 1.84467440737095516160e+19, RZ ;  /* 0x5f80000002029823 */ /* 0x000fe400000000ff */
[----:B------:R-:W-:-:S07]  /*4fe0*/  @!P1 VIADD R32, R32, 0x40 ;  /* 0x0000004020209836 */ /* 0x000fce0000000000 */
.L_x_96:
[----:B------:R-:W-:Y:S01]  /*4ff0*/  LEA R34, R3, 0xc0800000, 0x17 ;  /* 0xc080000003227811 */ /* 0x000fe200078eb8ff */
[----:B------:R-:W-:Y:S03]  /*5000*/  BSSY.RECONVERGENT B2, `(.L_x_101) ;  /* 0x0000036000027945 */ /* 0x000fe60003800200 */
[----:B------:R-:W-:Y:S01]  /*5010*/  IADD3 R2, PT, PT, -R34, R2, RZ ;  /* 0x0000000222027210 */ /* 0x000fe20007ffe1ff */
[----:B------:R-:W-:-:S03]  /*5020*/  VIADD R34, R33, 0xffffff81 ;  /* 0xffffff8121227836 */ /* 0x000fc60000000000 */
[----:B------:R0:W1:Y:S01]  /*5030*/  MUFU.RCP R35, R2 ;  /* 0x0000000200237308 */ /* 0x0000620000001000 */
[C---:B------:R-:W-:Y:S01]  /*5040*/  IMAD R0, R34.reuse, -0x800000, R0 ;  /* 0xff80000022007824 */ /* 0x040fe200078e0200 */
[----:B------:R-:W-:-:S05]  /*5050*/  IADD3 R3, PT, PT, R34, 0x7f, -R3 ;  /* 0x0000007f22037810 */ /* 0x000fca0007ffe803 */
[----:B------:R-:W-:Y:S02]  /*5060*/  IMAD.IADD R3, R3, 0x1, R32 ;  /* 0x0000000103037824 */ /* 0x000fe400078e0220 */
[----:B0-----:R-:W-:-:S04]  /*5070*/  FADD.FTZ R2, -R2, -RZ ;  /* 0x800000ff02027221 */ /* 0x001fc80000010100 */
[----:B-1----:R-:W-:-:S04]  /*5080*/  FFMA R33, R35, R2, 1 ;  /* 0x3f80000023217423 */ /* 0x002fc80000000002 */
[----:B------:R-:W-:-:S04]  /*5090*/  FFMA R33, R35, R33, R35 ;  /* 0x0000002123217223 */ /* 0x000fc80000000023 */
[----:B------:R-:W-:-:S04]  /*50a0*/  FFMA R34, R0, R33, RZ ;  /* 0x0000002100227223 */ /* 0x000fc800000000ff */
[----:B------:R-:W-:-:S04]  /*50b0*/  FFMA R35, R2, R34, R0 ;  /* 0x0000002202237223 */ /* 0x000fc80000000000 */
[----:B------:R-:W-:-:S04]  /*50c0*/  FFMA R35, R33, R35, R34 ;  /* 0x0000002321237223 */ /* 0x000fc80000000022 */
[----:B------:R-:W-:-:S04]  /*50d0*/  FFMA R2, R2, R35, R0 ;  /* 0x0000002302027223 */ /* 0x000fc80000000000 */
[----:B------:R-:W-:-:S05]  /*50e0*/  FFMA R0, R33, R2, R35 ;  /* 0x0000000221007223 */ /* 0x000fca0000000023 */
[----:B------:R-:W-:-:S04]  /*50f0*/  SHF.R.U32.HI R32, RZ, 0x17, R0 ;  /* 0x00000017ff207819 */ /* 0x000fc80000011600 */
[----:B------:R-:W-:-:S05]  /*5100*/  LOP3.LUT R32, R32, 0xff, RZ, 0xc0, !PT ;  /* 0x000000ff20207812 */ /* 0x000fca00078ec0ff */
[----:B------:R-:W-:-:S04]  /*5110*/  IMAD.IADD R32, R32, 0x1, R3 ;  /* 0x0000000120207824 */ /* 0x000fc800078e0203 */
[----:B------:R-:W-:-:S05]  /*5120*/  VIADD R34, R32, 0xffffffff ;  /* 0xffffffff20227836 */ /* 0x000fca0000000000 */
[----:B------:R-:W-:-:S13]  /*5130*/  ISETP.GE.U32.AND P0, PT, R34, 0xfe, PT ;  /* 0x000000fe2200780c */ /* 0x000fda0003f06070 */
[----:B------:R-:W-:Y:S05]  /*5140*/  @!P0 BRA `(.L_x_102) ;  /* 0x0000000000808947 */ /* 0x000fea0003800000 */
[----:B------:R-:W-:-:S13]  /*5150*/  ISETP.GT.AND P0, PT, R32, 0xfe, PT ;  /* 0x000000fe2000780c */ /* 0x000fda0003f04270 */
[----:B------:R-:W-:Y:S05]  /*5160*/  @P0 BRA `(.L_x_103) ;  /* 0x00000000006c0947 */ /* 0x000fea0003800000 */
[----:B------:R-:W-:-:S13]  /*5170*/  ISETP.GE.AND P0, PT, R32, 0x1, PT ;  /* 0x000000012000780c */ /* 0x000fda0003f06270 */
[----:B------:R-:W-:Y:S05]  /*5180*/  @P0 BRA `(.L_x_104) ;  /* 0x0000000000740947 */ /* 0x000fea0003800000 */
[----:B------:R-:W-:Y:S02]  /*5190*/  ISETP.GE.AND P0, PT, R32, -0x18, PT ;  /* 0xffffffe82000780c */ /* 0x000fe40003f06270 */
[----:B------:R-:W-:-:S11]  /*51a0*/  LOP3.LUT R0, R0, 0x80000000, RZ, 0xc0, !PT ;  /* 0x8000000000007812 */ /* 0x000fd600078ec0ff */
[----:B------:R-:W-:Y:S05]  /*51b0*/  @!P0 BRA `(.L_x_104) ;  /* 0x0000000000688947 */ /* 0x000fea0003800000 */
[CCC-:B------:R-:W-:Y:S01]  /*51c0*/  FFMA.RZ R3, R33.reuse, R2.reuse, R35.reuse ;  /* 0x0000000221037223 */ /* 0x1c0fe2000000c023 */
[CCC-:B------:R-:W-:Y:S01]  /*51d0*/  FFMA.RP R34, R33.reuse, R2.reuse, R35.reuse ;  /* 0x0000000221227223 */ /* 0x1c0fe20000008023 */
[----:B------:R-:W-:Y:S01]  /*51e0*/  FFMA.RM R2, R33, R2, R35 ;  /* 0x0000000221027223 */ /* 0x000fe20000004023 */
[----:B------:R-:W-:Y:S02]  /*51f0*/  ISETP.NE.AND P2, PT, R32, RZ, PT ;  /* 0x000000ff2000720c */ /* 0x000fe40003f45270 */
[----:B------:R-:W-:Y:S02]  /*5200*/  LOP3.LUT R3, R3, 0x7fffff, RZ, 0xc0, !PT ;  /* 0x007fffff03037812 */ /* 0x000fe400078ec0ff */
[----:B------:R-:W-:Y:S01]  /*5210*/  FSETP.NEU.FTZ.AND P0, PT, R34, R2, PT ;  /* 0x000000022200720b */ /* 0x000fe20003f1d000 */
[C---:B------:R-:W-:Y:S01]  /*5220*/  VIADD R2, R32.reuse, 0x20 ;  /* 0x0000002020027836 */ /* 0x040fe20000000000 */
[----:B------:R-:W-:Y:S02]  /*5230*/  LOP3.LUT R3, R3, 0x800000, RZ, 0xfc, !PT ;  /* 0x0080000003037812 */ /* 0x000fe400078efcff */
[----:B------:R-:W-:Y:S01]  /*5240*/  ISETP.NE.AND P1, PT, R32, RZ, PT ;  /* 0x000000ff2000720c */ /* 0x000fe20003f25270 */
[----:B------:R-:W-:Y:S01]  /*5250*/  IMAD.MOV R32, RZ, RZ, -R32 ;  /* 0x000000ffff207224 */ /* 0x000fe200078e0a20 */
[----:B------:R-:W-:-:S04]  /*5260*/  SHF.L.U32 R2, R3, R2, RZ ;  /* 0x0000000203027219 */ /* 0x000fc800000006ff */
[----:B------:R-:W-:Y:S02]  /*5270*/  SEL R32, R32, RZ, P2 ;  /* 0x000000ff20207207 */ /* 0x000fe40001000000 */
[----:B------:R-:W-:Y:S02]  /*5280*/  ISETP.NE.AND P1, PT, R2, RZ, P1 ;  /* 0x000000ff0200720c */ /* 0x000fe40000f25270 */
[----:B------:R-:W-:Y:S02]  /*5290*/  SHF.R.U32.HI R32, RZ, R32, R3 ;  /* 0x00000020ff207219 */ /* 0x000fe40000011603 */
[----:B------:R-:W-:Y:S02]  /*52a0*/  PLOP3.LUT P0, PT, P0, P1, PT, 0xf8, 0x8f ;  /* 0x00000000008f781c */ /* 0x000fe40000703f70 */
[----:B------:R-:W-:Y:S02]  /*52b0*/  SHF.R.U32.HI R3, RZ, 0x1, R32 ;  /* 0x00000001ff037819 */ /* 0x000fe40000011620 */
[----:B------:R-:W-:-:S04]  /*52c0*/  SEL R2, RZ, 0x1, !P0 ;  /* 0x00000001ff027807 */ /* 0x000fc80004000000 */
[----:B------:R-:W-:-:S04]  /*52d0*/  LOP3.LUT R2, R2, 0x1, R3, 0xf8, !PT ;  /* 0x0000000102027812 */ /* 0x000fc800078ef803 */
[----:B------:R-:W-:-:S05]  /*52e0*/  LOP3.LUT R2, R2, R32, RZ, 0xc0, !PT ;  /* 0x0000002002027212 */ /* 0x000fca00078ec0ff */
[----:B------:R-:W-:-:S05]  /*52f0*/  IMAD.IADD R2, R3, 0x1, R2 ;  /* 0x0000000103027824 */ /* 0x000fca00078e0202 */
[----:B------:R-:W-:Y:S01]  /*5300*/  LOP3.LUT R0, R2, R0, RZ, 0xfc, !PT ;  /* 0x0000000002007212 */ /* 0x000fe200078efcff */
[----:B------:R-:W-:Y:S06]  /*5310*/  BRA `(.L_x_104) ;  /* 0x0000000000107947 */ /* 0x000fec0003800000 */
.L_x_103:
[----:B------:R-:W-:-:S04]  /*5320*/  LOP3.LUT R0, R0, 0x80000000, RZ, 0xc0, !PT ;  /* 0x8000000000007812 */ /* 0x000fc800078ec0ff */
[----:B------:R-:W-:Y:S01]  /*5330*/  LOP3.LUT R0, R0, 0x7f800000, RZ, 0xfc, !PT ;  /* 0x7f80000000007812 */ /* 0x000fe200078efcff */
[----:B------:R-:W-:Y:S06]  /*5340*/  BRA `(.L_x_104) ;  /* 0x0000000000047947 */ /* 0x000fec0003800000 */
.L_x_102:
[----:B------:R-:W-:-:S07]  /*5350*/  IMAD R0, R3, 0x800000, R0 ;  /* 0x0080000003007824 */ /* 0x000fce00078e0200 */
.L_x_104:
[----:B------:R-:W-:Y:S05]  /*5360*/  BSYNC.RECONVERGENT B2 ;  /* 0x0000000000027941 */ /* 0x000fea0003800200 */
.L_x_101:
[----:B------:R-:W-:Y:S05]  /*5370*/  BRA `(.L_x_105) ;  /* 0x0000000000207947 */ /* 0x000fea0003800000 */
.L_x_100:
[----:B------:R-:W-:-:S04]  /*5380*/  LOP3.LUT R0, R2, 0x80000000, R0, 0x48, !PT ;  /* 0x8000000002007812 */ /* 0x000fc800078e4800 */
[----:B------:R-:W-:Y:S01]  /*5390*/  LOP3.LUT R0, R0, 0x7f800000, RZ, 0xfc, !PT ;  /* 0x7f80000000007812 */ /* 0x000fe200078efcff */
[----:B------:R-:W-:Y:S06]  /*53a0*/  BRA `(.L_x_105) ;  /* 0x0000000000147947 */ /* 0x000fec0003800000 */
.L_x_99:
[----:B------:R-:W-:Y:S01]  /*53b0*/  LOP3.LUT R0, R2, 0x80000000, R0, 0x48, !PT ;  /* 0x8000000002007812 */ /* 0x000fe200078e4800 */
[----:B------:R-:W-:Y:S06]  /*53c0*/  BRA `(.L_x_105) ;  /* 0x00000000000c7947 */ /* 0x000fec0003800000 */
.L_x_98:
[----:B------:R-:W0:Y:S01]  /*53d0*/  MUFU.RSQ R0, -QNAN ;  /* 0xffc0000000007908 */ /* 0x000e220000001400 */
[----:B------:R-:W-:Y:S05]  /*53e0*/  BRA `(.L_x_105) ;  /* 0x0000000000047947 */ /* 0x000fea0003800000 */
.L_x_97:
[----:B------:R-:W-:-:S07]  /*53f0*/  FADD.FTZ R0, R0, R2 ;  /* 0x0000000200007221 */ /* 0x000fce0000010000 */
.L_x_105:
[----:B------:R-:W-:Y:S05]  /*5400*/  BSYNC.RECONVERGENT B1 ;  /* 0x0000000000017941 */ /* 0x000fea0003800200 */
.L_x_95:
[----:B------:R-:W-:Y:S02]  /*5410*/  IMAD.MOV.U32 R2, RZ, RZ, R31 ;  /* 0x000000ffff027224 */ /* 0x000fe400078e001f */
[----:B------:R-:W-:-:S04]  /*5420*/  IMAD.MOV.U32 R3, RZ, RZ, 0x0 ;  /* 0x00000000ff037424 */ /* 0x000fc800078e00ff */
[----:B0-----:R-:W-:Y:S05]  /*5430*/  RET.REL.NODEC R2 `(_Z6kernelPcS_S_S_PfmmmmmiiS0_S_S0_mS0_iiiiff) ;  /* 0xffffffa802f07950 */ /* 0x001fea0003c3ffff */
.L_x_106:
[----:B------:R-:W-:-:S00]  /*5440*/  BRA `(.L_x_106) ;  /* 0xfffffffc00fc7947 */ /* 0x000fc0000383ffff */
[----:B------:R-:W-:-:S00]  /*5450*/  NOP ;  /* 0x0000000000007918 */ /* 0x000fc00000000000 */
        /* <DEDUP_REMOVED lines=10> */
.L_x_107:


//--------------------- .nv.shared._Z6kernelPcS_S_S_PfmmmmmiiS0_S_S0_mS0_iiiiff --------------------------
	.section	.nv.shared._Z6kernelPcS_S_S_PfmmmmmiiS0_S_S0_mS0_iiiiff,"aw",@nobits
	.sectionflags	@""
	.align	16
	.zero		1024


//--------------------- .nv.shared.reserved.0     --------------------------
	.section	.nv.shared.reserved.0,"aw",@nobits
	.weak		__nv_reservedSMEM_offset_0_alias
	.size		__nv_reservedSMEM_offset_0_alias, 0, 64
	.other		__nv_reservedSMEM_offset_0_alias,@"STO_CUDA_RESERVED_SHARED STV_DEFAULT"
__nv_reservedSMEM_offset_0_alias:
	.zero		0
	.zero		64


//--------------------- .nv.constant0._Z6kernelPcS_S_S_PfmmmmmiiS0_S_S0_mS0_iiiiff --------------------------
	.section	.nv.constant0._Z6kernelPcS_S_S_PfmmmmmiiS0_S_S0_mS0_iiiiff,"a",@progbits
	.sectionflags	@""
	.align	4
.nv.constant0._Z6kernelPcS_S_S_PfmmmmmiiS0_S_S0_mS0_iiiiff:
	.zero		1048


//--------------------- SYMBOLS --------------------------

	.type		.nv.reservedSmem.offset0,@object
	.size		.nv.reservedSmem.offset0,0x4
	.type		.nv.reservedSmem.cap,@object
	.size		.nv.reservedSmem.cap,0x4
